	.target	sm_90a

	.elftype	@"ET_EXEC"


//--------------------- .note.nv.tkinfo           --------------------------
	.section	.note.nv.tkinfo,"",@"SHT_NOTE"
	.sectionflags	@"SHF_NOTE_NV_TKINFO"
	.tkinfo
        /*0018*/ 	.word	0x00000002
        /*0030*/ 	.string	""
        /*0030*/ 	.string	"ptxas"
        /*0030*/ 	.string	"Cuda compilation tools, release 13.0, V13.0.88"
        /*0030*/ 	.string	"Build cuda_13.0.r13.0/compiler.36424714_0"
        /*0030*/ 	.string	"-v  -suppress-debug-info  -lineinfo  -arch sm_90a "



//--------------------- .note.nv.cuinfo           --------------------------
	.section	.note.nv.cuinfo,"",@"SHT_NOTE"
	.sectionflags	@"SHF_NOTE_NV_CUINFO"
        /*0018*/ 	.short	0x0002
        /*001a*/ 	.short	0x005a
        /*001c*/ 	.short	0x0082
	.zero		2


//--------------------- .nv.info                  --------------------------
	.section	.nv.info,"",@"SHT_CUDA_INFO"
	.align	4


	//----- nvinfo : EIATTR_REGCOUNT
	.align		4
        /*0000*/ 	.byte	0x04, 0x2f
        /*0002*/ 	.short	(.L_1 - .L_0)
	.align		4
.L_0:
        /*0004*/ 	.word	index@(matmul_kernel)
        /*0008*/ 	.word	0x00000060


	//----- nvinfo : EIATTR_FRAME_SIZE
	.align		4
.L_1:
        /*000c*/ 	.byte	0x04, 0x11
        /*000e*/ 	.short	(.L_3 - .L_2)
	.align		4
.L_2:
        /*0010*/ 	.word	index@(matmul_kernel)
        /*0014*/ 	.word	0x00000000


	//----- nvinfo : EIATTR_MIN_STACK_SIZE
	.align		4
.L_3:
        /*0018*/ 	.byte	0x04, 0x12
        /*001a*/ 	.short	(.L_5 - .L_4)
	.align		4
.L_4:
        /*001c*/ 	.word	index@(matmul_kernel)
        /*0020*/ 	.word	0x00000000
.L_5:


//--------------------- .nv.compat                --------------------------
	.section	.nv.compat,"",@"SHT_CUDA_COMPAT_INFO"
	.align	4
        /*0000*/ 	.byte	0x02, 0x09, 0x01, 0x00, 0x02, 0x02, 0x04, 0x00, 0x02, 0x05, 0x05, 0x00, 0x03, 0x07, 0x01, 0x01
        /*0010*/ 	.byte	0x02, 0x03, 0x00, 0x00, 0x02, 0x06, 0x01, 0x00, 0x04, 0x0b, 0x08, 0x00, 0x00, 0x00, 0x00, 0x00
        /*0020*/ 	.byte	0x00, 0x00, 0x00, 0x00


//--------------------- .nv.info.matmul_kernel    --------------------------
	.section	.nv.info.matmul_kernel,"",@"SHT_CUDA_INFO"
	.sectionflags	@""
	.align	4


	//----- nvinfo : EIATTR_CUDA_API_VERSION
	.align		4
        /*0000*/ 	.byte	0x04, 0x37
        /*0002*/ 	.short	(.L_7 - .L_6)
.L_6:
        /*0004*/ 	.word	0x00000082


	//----- nvinfo : EIATTR_KPARAM_INFO
	.align		4
.L_7:
        /*0008*/ 	.byte	0x04, 0x17
        /*000a*/ 	.short	(.L_9 - .L_8)
.L_8:
        /*000c*/ 	.word	0x00000000
        /*0010*/ 	.short	0x000d
        /*0012*/ 	.short	0x0048
        /*0014*/ 	.byte	0x00, 0xf4, 0x21, 0x00


	//----- nvinfo : EIATTR_KPARAM_INFO
	.align		4
.L_9:
        /*0018*/ 	.byte	0x04, 0x17
        /*001a*/ 	.short	(.L_11 - .L_10)
.L_10:
        /*001c*/ 	.word	0x00000000
        /*0020*/ 	.short	0x000c
        /*0022*/ 	.short	0x0040
        /*0024*/ 	.byte	0x00, 0xf4, 0x21, 0x00


	//----- nvinfo : EIATTR_KPARAM_INFO
	.align		4
.L_11:
        /*0028*/ 	.byte	0x04, 0x17
        /*002a*/ 	.short	(.L_13 - .L_12)
.L_12:
        /*002c*/ 	.word	0x00000000
        /*0030*/ 	.short	0x000b
        /*0032*/ 	.short	0x0038
        /*0034*/ 	.byte	0x00, 0xf0, 0x11, 0x00


	//----- nvinfo : EIATTR_KPARAM_INFO
	.align		4
.L_13:
        /*0038*/ 	.byte	0x04, 0x17
        /*003a*/ 	.short	(.L_15 - .L_14)
.L_14:
        /*003c*/ 	.word	0x00000000
        /*0040*/ 	.short	0x000a
        /*0042*/ 	.short	0x0034
        /*0044*/ 	.byte	0x00, 0xf0, 0x11, 0x00


	//----- nvinfo : EIATTR_KPARAM_INFO
	.align		4
.L_15:
        /*0048*/ 	.byte	0x04, 0x17
        /*004a*/ 	.short	(.L_17 - .L_16)
.L_16:
        /*004c*/ 	.word	0x00000000
        /*0050*/ 	.short	0x0009
        /*0052*/ 	.short	0x0030
        /*0054*/ 	.byte	0x00, 0xf0, 0x11, 0x00


	//----- nvinfo : EIATTR_KPARAM_INFO
	.align		4
.L_17:
        /*0058*/ 	.byte	0x04, 0x17
        /*005a*/ 	.short	(.L_19 - .L_18)
.L_18:
        /*005c*/ 	.word	0x00000000
        /*0060*/ 	.short	0x0008
        /*0062*/ 	.short	0x002c
        /*0064*/ 	.byte	0x00, 0xf0, 0x11, 0x00


	//----- nvinfo : EIATTR_KPARAM_INFO
	.align		4
.L_19:
        /*0068*/ 	.byte	0x04, 0x17
        /*006a*/ 	.short	(.L_21 - .L_20)
.L_20:
        /*006c*/ 	.word	0x00000000
        /*0070*/ 	.short	0x0007
        /*0072*/ 	.short	0x0028
        /*0074*/ 	.byte	0x00, 0xf0, 0x11, 0x00


	//----- nvinfo : EIATTR_KPARAM_INFO
	.align		4
.L_21:
        /*0078*/ 	.byte	0x04, 0x17
        /*007a*/ 	.short	(.L_23 - .L_22)
.L_22:
        /*007c*/ 	.word	0x00000000
        /*0080*/ 	.short	0x0006
        /*0082*/ 	.short	0x0024
        /*0084*/ 	.byte	0x00, 0xf0, 0x11, 0x00


	//----- nvinfo : EIATTR_KPARAM_INFO
	.align		4
.L_23:
        /*0088*/ 	.byte	0x04, 0x17
        /*008a*/ 	.short	(.L_25 - .L_24)
.L_24:
        /*008c*/ 	.word	0x00000000
        /*0090*/ 	.short	0x0005
        /*0092*/ 	.short	0x0020
        /*0094*/ 	.byte	0x00, 0xf0, 0x11, 0x00


	//----- nvinfo : EIATTR_KPARAM_INFO
	.align		4
.L_25:
        /*0098*/ 	.byte	0x04, 0x17
        /*009a*/ 	.short	(.L_27 - .L_26)
.L_26:
        /*009c*/ 	.word	0x00000000
        /*00a0*/ 	.short	0x0004
        /*00a2*/ 	.short	0x001c
        /*00a4*/ 	.byte	0x00, 0xf0, 0x11, 0x00


	//----- nvinfo : EIATTR_KPARAM_INFO
	.align		4
.L_27:
        /*00a8*/ 	.byte	0x04, 0x17
        /*00aa*/ 	.short	(.L_29 - .L_28)
.L_28:
        /*00ac*/ 	.word	0x00000000
        /*00b0*/ 	.short	0x0003
        /*00b2*/ 	.short	0x0018
        /*00b4*/ 	.byte	0x00, 0xf0, 0x11, 0x00


	//----- nvinfo : EIATTR_KPARAM_INFO
	.align		4
.L_29:
        /*00b8*/ 	.byte	0x04, 0x17
        /*00ba*/ 	.short	(.L_31 - .L_30)
.L_30:
        /*00bc*/ 	.word	0x00000000
        /*00c0*/ 	.short	0x0002
        /*00c2*/ 	.short	0x0010
        /*00c4*/ 	.byte	0x00, 0xf4, 0x21, 0x00


	//----- nvinfo : EIATTR_KPARAM_INFO
	.align		4
.L_31:
        /*00c8*/ 	.byte	0x04, 0x17
        /*00ca*/ 	.short	(.L_33 - .L_32)
.L_32:
        /*00cc*/ 	.word	0x00000000
        /*00d0*/ 	.short	0x0001
        /*00d2*/ 	.short	0x0008
        /*00d4*/ 	.byte	0x00, 0xf4, 0x21, 0x00


	//----- nvinfo : EIATTR_KPARAM_INFO
	.align		4
.L_33:
        /*00d8*/ 	.byte	0x04, 0x17
        /*00da*/ 	.short	(.L_35 - .L_34)
.L_34:
        /*00dc*/ 	.word	0x00000000
        /*00e0*/ 	.short	0x0000
        /*00e2*/ 	.short	0x0000
        /*00e4*/ 	.byte	0x00, 0xf4, 0x21, 0x00


	//----- nvinfo : EIATTR_EXPLICIT_CLUSTER
	.align		4
.L_35:
        /*00e8*/ 	.byte	0x01, 0x3e
	.zero		2


	//----- nvinfo : EIATTR_CTA_PER_CLUSTER
	.align		4
        /*00ec*/ 	.byte	0x04, 0x3d
        /*00ee*/ 	.short	(.L_37 - .L_36)
.L_36:
        /*00f0*/ 	.word	0x00000004
        /*00f4*/ 	.word	0x00000001
        /*00f8*/ 	.word	0x00000001


	//----- nvinfo : EIATTR_SPARSE_MMA_MASK
	.align		4
.L_37:
        /*00fc*/ 	.byte	0x03, 0x50
        /*00fe*/ 	.short	0x0000


	//----- nvinfo : EIATTR_MAXREG_COUNT
	.align		4
        /*0100*/ 	.byte	0x03, 0x1b
        /*0102*/ 	.short	0x00ff


	//----- nvinfo : EIATTR_NUM_BARRIERS
	.align		4
        /*0104*/ 	.byte	0x02, 0x4c
        /*0106*/ 	.byte	0x01
	.zero		1


	//----- nvinfo : EIATTR_MERCURY_ISA_VERSION
	.align		4
        /*0108*/ 	.byte	0x03, 0x5f
        /*010a*/ 	.short	0x0101


	//----- nvinfo : EIATTR_EXIT_INSTR_OFFSETS
	.align		4
        /*010c*/ 	.byte	0x04, 0x1c
        /*010e*/ 	.short	(.L_39 - .L_38)


	//   ....[0]....
.L_38:
        /*0110*/ 	.word	0x00002c30


	//   ....[1]....
        /*0114*/ 	.word	0x00002c50


	//----- nvinfo : EIATTR_REQNTID
	.align		4
.L_39:
        /*0118*/ 	.byte	0x04, 0x10
        /*011a*/ 	.short	(.L_41 - .L_40)
.L_40:
        /*011c*/ 	.word	0x00000080
        /*0120*/ 	.word	0x00000001
        /*0124*/ 	.word	0x00000001


	//----- nvinfo : EIATTR_CBANK_PARAM_SIZE
	.align		4
.L_41:
        /*0128*/ 	.byte	0x03, 0x19
        /*012a*/ 	.short	0x0050


	//----- nvinfo : EIATTR_PARAM_CBANK
	.align		4
        /*012c*/ 	.byte	0x04, 0x0a
        /*012e*/ 	.short	(.L_43 - .L_42)
	.align		4
.L_42:
        /*0130*/ 	.word	index@(.nv.constant0.matmul_kernel)
        /*0134*/ 	.short	0x0210
        /*0136*/ 	.short	0x0050


	//----- nvinfo : EIATTR_SW_WAR
	.align		4
.L_43:
        /*0138*/ 	.byte	0x04, 0x36
        /*013a*/ 	.short	(.L_45 - .L_44)
.L_44:
        /*013c*/ 	.word	0x00000008
.L_45:


//--------------------- .nv.callgraph             --------------------------
	.section	.nv.callgraph,"",@"SHT_CUDA_CALLGRAPH"
	.align	4
	.sectionentsize	8
	.align		4
        /*0000*/ 	.word	0x00000000
	.align		4
        /*0004*/ 	.word	0xffffffff
	.align		4
        /*0008*/ 	.word	0x00000000
	.align		4
        /*000c*/ 	.word	0xfffffffe
	.align		4
        /*0010*/ 	.word	0x00000000
	.align		4
        /*0014*/ 	.word	0xfffffffd
	.align		4
        /*0018*/ 	.word	0x00000000
	.align		4
        /*001c*/ 	.word	0xfffffffc


//--------------------- .text.matmul_kernel       --------------------------
	.section	.text.matmul_kernel,"ax",@progbits
	.align	128
        .global         matmul_kernel
        .type           matmul_kernel,@function
        .size           matmul_kernel,(.L_x_4 - matmul_kernel)
        .other          matmul_kernel,@"STO_CUDA_ENTRY STV_DEFAULT"
matmul_kernel:
.text.matmul_kernel:
[----:B------:R-:W0:Y:S08]  /*0000*/  LDC R1, c[0x0][0x28] ;  /* 0x00000a00ff017b82 */ /* 0x000e300000000800 */
[----:B------:R-:W1:Y:S01]  /*0010*/  LDC.64 R12, c[0x0][0x228] ;  /* 0x00008a00ff0c7b82 */ /* 0x000e620000000a00 */
[----:B------:R-:W-:Y:S01]  /*0020*/  ULDC.64 UR12, c[0x0][0x208] ;  /* 0x00008200000c7ab9 */ /* 0x000fe20000000a00 */
[----:B------:R-:W-:-:S06]  /*0030*/  ULDC UR10, c[0x0][0x230] ;  /* 0x00008c00000a7ab9 */ /* 0x000fcc0000000800 */
[----:B------:R-:W2:Y:S08]  /*0040*/  S2UR UR4, SR_CTAID.X ;  /* 0x00000000000479c3 */ /* 0x000eb00000002500 */
[----:B------:R-:W3:Y:S01]  /*0050*/  LDC R47, c[0x0][0x230] ;  /* 0x00008c00ff2f7b82 */ /* 0x000ee20000000800 */
[----:B-1----:R-:W-:-:S07]  /*0060*/  VIADD R0, R13, 0x3f ;  /* 0x0000003f0d007836 */ /* 0x002fce0000000000 */
[----:B------:R-:W1:Y:S01]  /*0070*/  S2UR UR9, SR_CgaCtaId ;  /* 0x00000000000979c3 */ /* 0x000e620000008800 */
[----:B------:R-:W-:Y:S02]  /*0080*/  SHF.R.S32.HI R3, RZ, 0x1f, R0 ;  /* 0x0000001fff037819 */ /* 0x000fe40000011400 */
[----:B--2---:R-:W-:Y:S01]  /*0090*/  I2FP.F32.U32 R5, UR4 ;  /* 0x0000000400057c45 */ /* 0x004fe20008201000 */
[----:B------:R-:W-:Y:S01]  /*00a0*/  ULDC UR4, c[0x0][0x150] ;  /* 0x0000540000047ab9 */ /* 0x000fe20000000800 */
[----:B------:R-:W-:-:S03]  /*00b0*/  LEA.HI R3, R3, R0, RZ, 0x6 ;  /* 0x0000000003037211 */ /* 0x000fc600078f30ff */
[----:B------:R-:W-:Y:S01]  /*00c0*/  FMUL R5, R5, UR4 ;  /* 0x0000000405057c20 */ /* 0x000fe20008400000 */
[----:B------:R-:W-:Y:S01]  /*00d0*/  SHF.R.S32.HI R3, RZ, 0x6, R3 ;  /* 0x00000006ff037819 */ /* 0x000fe20000011403 */
[----:B------:R-:W-:Y:S01]  /*00e0*/  UMOV UR4, 0x400 ;  /* 0x0000040000047882 */ /* 0x000fe20000000000 */
[----:B---3--:R-:W-:-:S03]  /*00f0*/  VIADD R47, R47, 0x1f ;  /* 0x0000001f2f2f7836 */ /* 0x008fc60000000000 */
[----:B------:R-:W-:Y:S01]  /*0100*/  IMAD.SHL.U32 R4, R3, 0x8, RZ ;  /* 0x0000000803047824 */ /* 0x000fe200078e00ff */
[----:B------:R-:W2:Y:S04]  /*0110*/  F2I.U32.TRUNC.NTZ R5, R5 ;  /* 0x0000000500057305 */ /* 0x000ea8000020f000 */
[----:B------:R-:W-:Y:S01]  /*0120*/  IABS R7, R4 ;  /* 0x0000000400077213 */ /* 0x000fe20000000000 */
[----:B-1----:R-:W-:Y:S02]  /*0130*/  USHF.L.U32 UR5, UR9, 0x5, URZ ;  /* 0x0000000509057899 */ /* 0x002fe4000800063f */
[----:B------:R-:W-:Y:S01]  /*0140*/  ULEA UR8, UR9, UR4, 0x18 ;  /* 0x0000000409087291 */ /* 0x000fe2000f8ec03f */
[----:B------:R-:W1:Y:S03]  /*0150*/  I2F.RP R0, R7 ;  /* 0x0000000700007306 */ /* 0x000e660000209400 */
[----:B------:R-:W-:Y:S01]  /*0160*/  IMAD.U32 R16, RZ, RZ, UR5 ;  /* 0x00000005ff107e24 */ /* 0x000fe2000f8e00ff */
[----:B--2---:R-:W-:-:S04]  /*0170*/  IABS R11, R5 ;  /* 0x00000005000b7213 */ /* 0x004fc80000000000 */
[----:B-1----:R-:W1:Y:S02]  /*0180*/  MUFU.RCP R0, R0 ;  /* 0x0000000000007308 */ /* 0x002e640000001000 */
[----:B-1----:R-:W-:Y:S01]  /*0190*/  VIADD R2, R0, 0xffffffe ;  /* 0x0ffffffe00027836 */ /* 0x002fe20000000000 */
[----:B------:R-:W-:-:S05]  /*01a0*/  IABS R0, R4 ;  /* 0x0000000400007213 */ /* 0x000fca0000000000 */
[----:B------:R1:W2:Y:S01]  /*01b0*/  F2I.FTZ.U32.TRUNC.NTZ R3, R2 ;  /* 0x0000000200037305 */ /* 0x0002a2000021f000 */
[----:B------:R-:W-:Y:S02]  /*01c0*/  IMAD.MOV R0, RZ, RZ, -R0 ;  /* 0x000000ffff007224 */ /* 0x000fe400078e0a00 */
[----:B-1----:R-:W-:Y:S02]  /*01d0*/  IMAD.MOV.U32 R2, RZ, RZ, RZ ;  /* 0x000000ffff027224 */ /* 0x002fe400078e00ff */
[----:B--2---:R-:W-:-:S04]  /*01e0*/  IMAD.MOV R6, RZ, RZ, -R3 ;  /* 0x000000ffff067224 */ /* 0x004fc800078e0a03 */
[----:B------:R-:W-:-:S04]  /*01f0*/  IMAD R9, R6, R7, RZ ;  /* 0x0000000706097224 */ /* 0x000fc800078e02ff */
[----:B------:R-:W-:-:S06]  /*0200*/  IMAD.HI.U32 R2, R3, R9, R2 ;  /* 0x0000000903027227 */ /* 0x000fcc00078e0002 */
[----:B------:R-:W-:-:S04]  /*0210*/  IMAD.HI.U32 R2, R2, R11, RZ ;  /* 0x0000000b02027227 */ /* 0x000fc800078e00ff */
[----:B------:R-:W-:-:S05]  /*0220*/  IMAD R0, R2, R0, R11 ;  /* 0x0000000002007224 */ /* 0x000fca00078e020b */
[----:B------:R-:W-:-:S13]  /*0230*/  ISETP.GT.U32.AND P1, PT, R7, R0, PT ;  /* 0x000000000700720c */ /* 0x000fda0003f24070 */
[----:B------:R-:W-:Y:S02]  /*0240*/  @!P1 IMAD.IADD R0, R0, 0x1, -R7 ;  /* 0x0000000100009824 */ /* 0x000fe400078e0a07 */
[----:B------:R-:W-:Y:S01]  /*0250*/  @!P1 VIADD R2, R2, 0x1 ;  /* 0x0000000102029836 */ /* 0x000fe20000000000 */
[----:B------:R-:W-:Y:S02]  /*0260*/  ISETP.NE.AND P1, PT, R4, RZ, PT ;  /* 0x000000ff0400720c */ /* 0x000fe40003f25270 */
[----:B------:R-:W-:Y:S02]  /*0270*/  ISETP.GE.U32.AND P0, PT, R0, R7, PT ;  /* 0x000000070000720c */ /* 0x000fe40003f06070 */
[----:B------:R-:W-:-:S04]  /*0280*/  LOP3.LUT R0, R5, R4, RZ, 0x3c, !PT ;  /* 0x0000000405007212 */ /* 0x000fc800078e3cff */
[----:B------:R-:W-:Y:S01]  /*0290*/  ISETP.GE.AND P2, PT, R0, RZ, PT ;  /* 0x000000ff0000720c */ /* 0x000fe20003f46270 */
[----:B------:R-:W-:-:S05]  /*02a0*/  VIADD R0, R12, 0x7f ;  /* 0x0000007f0c007836 */ /* 0x000fca0000000000 */
[----:B------:R-:W-:Y:S01]  /*02b0*/  SHF.R.S32.HI R3, RZ, 0x1f, R0 ;  /* 0x0000001fff037819 */ /* 0x000fe20000011400 */
[----:B------:R-:W-:-:S03]  /*02c0*/  @P0 VIADD R2, R2, 0x1 ;  /* 0x0000000102020836 */ /* 0x000fc60000000000 */
[----:B------:R-:W-:-:S03]  /*02d0*/  LEA.HI R3, R3, R0, RZ, 0x7 ;  /* 0x0000000003037211 */ /* 0x000fc600078f38ff */
[----:B------:R-:W-:Y:S01]  /*02e0*/  @!P2 IMAD.MOV R2, RZ, RZ, -R2 ;  /* 0x000000ffff02a224 */ /* 0x000fe200078e0a02 */
[----:B------:R-:W-:-:S05]  /*02f0*/  @!P1 LOP3.LUT R2, RZ, R4, RZ, 0x33, !PT ;  /* 0x00000004ff029212 */ /* 0x000fca00078e33ff */
[----:B------:R-:W-:Y:S02]  /*0300*/  IMAD.SHL.U32 R6, R2, 0x8, RZ ;  /* 0x0000000802067824 */ /* 0x000fe400078e00ff */
[----:B------:R-:W-:-:S03]  /*0310*/  IMAD.MOV R2, RZ, RZ, -R2 ;  /* 0x000000ffff027224 */ /* 0x000fc600078e0a02 */
[----:B------:R-:W-:Y:S01]  /*0320*/  LEA.HI.SX32 R3, R3, -R6, 0x19 ;  /* 0x8000000603037211 */ /* 0x000fe200078fcaff */
[----:B------:R-:W-:-:S03]  /*0330*/  IMAD R8, R4, R2, R5 ;  /* 0x0000000204087224 */ /* 0x000fc600078e0205 */
[----:B------:R-:W-:-:S04]  /*0340*/  VIMNMX R11, R3, 0x8, PT ;  /* 0x00000008030b7848 */ /* 0x000fc80003fe0100 */
[-C--:B------:R-:W-:Y:S02]  /*0350*/  IABS R7, R11.reuse ;  /* 0x0000000b00077213 */ /* 0x080fe40000000000 */
[----:B------:R-:W-:Y:S02]  /*0360*/  IABS R4, R11 ;  /* 0x0000000b00047213 */ /* 0x000fe40000000000 */
[----:B------:R-:W1:Y:S08]  /*0370*/  I2F.RP R0, R7 ;  /* 0x0000000700007306 */ /* 0x000e700000209400 */
[----:B-1----:R-:W1:Y:S02]  /*0380*/  MUFU.RCP R0, R0 ;  /* 0x0000000000007308 */ /* 0x002e640000001000 */
[----:B-1----:R-:W-:-:S02]  /*0390*/  VIADD R3, R0, 0xffffffe ;  /* 0x0ffffffe00037836 */ /* 0x002fc40000000000 */
[----:B------:R-:W-:-:S04]  /*03a0*/  IMAD.MOV R0, RZ, RZ, -R4 ;  /* 0x000000ffff007224 */ /* 0x000fc800078e0a04 */
[----:B------:R-:W1:Y:S02]  /*03b0*/  F2I.FTZ.U32.TRUNC.NTZ R3, R3 ;  /* 0x0000000300037305 */ /* 0x000e64000021f000 */
[----:B-1----:R-:W-:-:S04]  /*03c0*/  IMAD.MOV R9, RZ, RZ, -R3 ;  /* 0x000000ffff097224 */ /* 0x002fc800078e0a03 */
[----:B------:R-:W-:Y:S01]  /*03d0*/  IMAD.MOV.U32 R2, RZ, RZ, R9 ;  /* 0x000000ffff027224 */ /* 0x000fe200078e0009 */
[----:B------:R-:W-:-:S03]  /*03e0*/  IABS R9, R8 ;  /* 0x0000000800097213 */ /* 0x000fc60000000000 */
[----:B------:R-:W-:Y:S02]  /*03f0*/  IMAD R5, R2, R7, RZ ;  /* 0x0000000702057224 */ /* 0x000fe400078e02ff */
[----:B------:R-:W-:-:S04]  /*0400*/  IMAD.MOV.U32 R2, RZ, RZ, RZ ;  /* 0x000000ffff027224 */ /* 0x000fc800078e00ff */
[----:B------:R-:W-:Y:S01]  /*0410*/  IMAD.HI.U32 R2, R3, R5, R2 ;  /* 0x0000000503027227 */ /* 0x000fe200078e0002 */
[----:B------:R-:W-:-:S04]  /*0420*/  LOP3.LUT R3, R8, R11, RZ, 0x3c, !PT ;  /* 0x0000000b08037212 */ /* 0x000fc800078e3cff */
[----:B------:R-:W-:Y:S01]  /*0430*/  ISETP.GE.AND P2, PT, R3, RZ, PT ;  /* 0x000000ff0300720c */ /* 0x000fe20003f46270 */
[----:B------:R-:W-:-:S04]  /*0440*/  IMAD.HI.U32 R2, R2, R9, RZ ;  /* 0x0000000902027227 */ /* 0x000fc800078e00ff */
[----:B------:R-:W-:-:S05]  /*0450*/  IMAD R0, R2, R0, R9 ;  /* 0x0000000002007224 */ /* 0x000fca00078e0209 */
[----:B------:R-:W-:-:S13]  /*0460*/  ISETP.GT.U32.AND P1, PT, R7, R0, PT ;  /* 0x000000000700720c */ /* 0x000fda0003f24070 */
[----:B------:R-:W-:Y:S02]  /*0470*/  @!P1 IMAD.IADD R0, R0, 0x1, -R7 ;  /* 0x0000000100009824 */ /* 0x000fe400078e0a07 */
[----:B------:R-:W-:Y:S01]  /*0480*/  @!P1 VIADD R2, R2, 0x1 ;  /* 0x0000000102029836 */ /* 0x000fe20000000000 */
[----:B------:R-:W-:Y:S02]  /*0490*/  ISETP.NE.AND P1, PT, R11, RZ, PT ;  /* 0x000000ff0b00720c */ /* 0x000fe40003f25270 */
[----:B------:R-:W-:Y:S02]  /*04a0*/  ISETP.GE.U32.AND P0, PT, R0, R7, PT ;  /* 0x000000070000720c */ /* 0x000fe40003f06070 */
[----:B------:R-:W1:Y:S11]  /*04b0*/  S2R R0, SR_TID.X ;  /* 0x0000000000007919 */ /* 0x000e760000002100 */
[----:B------:R-:W-:Y:S01]  /*04c0*/  @P0 VIADD R2, R2, 0x1 ;  /* 0x0000000102020836 */ /* 0x000fe20000000000 */
[----:B------:R-:W-:-:S03]  /*04d0*/  ISETP.GT.AND P0, PT, R47, 0x1f, PT ;  /* 0x0000001f2f00780c */ /* 0x000fc60003f04270 */
[----:B------:R-:W-:-:S04]  /*04e0*/  IMAD.MOV.U32 R4, RZ, RZ, R2 ;  /* 0x000000ffff047224 */ /* 0x000fc800078e0002 */
[----:B------:R-:W-:Y:S01]  /*04f0*/  @!P2 IMAD.MOV R4, RZ, RZ, -R4 ;  /* 0x000000ffff04a224 */ /* 0x000fe200078e0a04 */
[----:B------:R-:W-:-:S05]  /*0500*/  @!P1 LOP3.LUT R4, RZ, R11, RZ, 0x33, !PT ;  /* 0x0000000bff049212 */ /* 0x000fca00078e33ff */
[----:B------:R-:W-:Y:S02]  /*0510*/  IMAD.MOV R2, RZ, RZ, -R4 ;  /* 0x000000ffff027224 */ /* 0x000fe400078e0a04 */
[----:B------:R-:W-:Y:S02]  /*0520*/  IMAD.SHL.U32 R4, R4, 0x40, RZ ;  /* 0x0000004004047824 */ /* 0x000fe400078e00ff */
[----:B------:R-:W-:Y:S01]  /*0530*/  IMAD R2, R11, R2, R8 ;  /* 0x000000020b027224 */ /* 0x000fe200078e0208 */
[----:B-1----:R-:W-:-:S03]  /*0540*/  LOP3.LUT R3, R0, 0x3f, RZ, 0xc0, !PT ;  /* 0x0000003f00037812 */ /* 0x002fc600078ec0ff */
[----:B------:R-:W-:Y:S01]  /*0550*/  IMAD.IADD R2, R6, 0x1, R2 ;  /* 0x0000000106027824 */ /* 0x000fe200078e0202 */
[----:B------:R-:W-:Y:S02]  /*0560*/  SHF.R.U32.HI R5, RZ, 0x6, R0 ;  /* 0x00000006ff057819 */ /* 0x000fe40000011600 */
[----:B------:R-:W-:-:S05]  /*0570*/  LOP3.LUT R3, R3, 0x40, R16, 0xf8, !PT ;  /* 0x0000004003037812 */ /* 0x000fca00078ef810 */
[----:B------:R-:W-:Y:S01]  /*0580*/  IMAD R2, R2, 0x80, R3 ;  /* 0x0000008002027824 */ /* 0x000fe200078e0203 */
[----:B------:R-:W-:Y:S01]  /*0590*/  SGXT.U32 R3, R5, 0x1 ;  /* 0x000000010503781a */ /* 0x000fe20000000000 */
[----:B0-----:R-:W-:Y:S06]  /*05a0*/  @P0 BRA `(.L_x_0) ;  /* 0x0000000000280947 */ /* 0x001fec0003800000 */
[----:B------:R-:W-:Y:S01]  /*05b0*/  IMAD.SHL.U32 R5, R0, 0x20, RZ ;  /* 0x0000002000057824 */ /* 0x000fe200078e00ff */
[----:B------:R-:W-:Y:S02]  /*05c0*/  CS2R R24, SRZ ;  /* 0x0000000000187805 */ /* 0x000fe4000001ff00 */
[----:B------:R-:W-:Y:S02]  /*05d0*/  CS2R R26, SRZ ;  /* 0x00000000001a7805 */ /* 0x000fe4000001ff00 */
[----:B------:R-:W-:Y:S02]  /*05e0*/  CS2R R28, SRZ ;  /* 0x00000000001c7805 */ /* 0x000fe4000001ff00 */
[----:B------:R-:W-:Y:S02]  /*05f0*/  CS2R R30, SRZ ;  /* 0x00000000001e7805 */ /* 0x000fe4000001ff00 */
[----:B------:R-:W-:Y:S02]  /*0600*/  CS2R R32, SRZ ;  /* 0x0000000000207805 */ /* 0x000fe4000001ff00 */
[----:B------:R-:W-:-:S02]  /*0610*/  CS2R R34, SRZ ;  /* 0x0000000000227805 */ /* 0x000fc4000001ff00 */
[----:B------:R-:W-:Y:S02]  /*0620*/  CS2R R36, SRZ ;  /* 0x0000000000247805 */ /* 0x000fe4000001ff00 */
[----:B------:R-:W-:Y:S01]  /*0630*/  CS2R R38, SRZ ;  /* 0x0000000000267805 */ /* 0x000fe2000001ff00 */
[----:B------:R-:W-:Y:S06]  /*0640*/  BRA `(.L_x_1) ;  /* 0x0000001800a47947 */ /* 0x000fec0003800000 */
.L_x_0:
[----:B------:R-:W-:Y:S01]  /*0650*/  IABS R25, R12 ;  /* 0x0000000c00197213 */ /* 0x000fe20000000000 */
[----:B------:R-:W-:Y:S01]  /*0660*/  ULDC UR4, c[0x0][0x240] ;  /* 0x0000900000047ab9 */ /* 0x000fe20000000800 */
[----:B------:R-:W-:Y:S01]  /*0670*/  IABS R6, R13 ;  /* 0x0000000d00067213 */ /* 0x000fe20000000000 */
[----:B------:R-:W-:Y:S01]  /*0680*/  ULDC UR5, c[0x0][0x234] ;  /* 0x00008d0000057ab9 */ /* 0x000fe20000000800 */
[----:B------:R-:W0:Y:S01]  /*0690*/  I2F.RP R14, R25 ;  /* 0x00000019000e7306 */ /* 0x000e220000209400 */
[----:B------:R-:W-:Y:S01]  /*06a0*/  SHF.R.U32.HI R5, RZ, 0x5, R0 ;  /* 0x00000005ff057819 */ /* 0x000fe20000011600 */
[----:B------:R-:W-:Y:S01]  /*06b0*/  ULDC.64 UR16, c[0x0][0x218] ;  /* 0x0000860000107ab9 */ /* 0x000fe20000000a00 */
[----:B------:R-:W-:Y:S01]  /*06c0*/  ISETP.GE.AND P2, PT, R2, RZ, PT ;  /* 0x000000ff0200720c */ /* 0x000fe20003f46270 */
[----:B------:R-:W-:Y:S01]  /*06d0*/  ULDC UR6, c[0x0][0x23c] ;  /* 0x00008f0000067ab9 */ /* 0x000fe20000000800 */
[----:B------:R-:W-:Y:S01]  /*06e0*/  SGXT.U32 R5, R5, 0x2 ;  /* 0x000000020505781a */ /* 0x000fe20000000000 */
[----:B------:R-:W-:Y:S01]  /*06f0*/  ULDC.64 UR14, c[0x0][0x210] ;  /* 0x00008400000e7ab9 */ /* 0x000fe20000000a00 */
[----:B------:R-:W-:Y:S01]  /*0700*/  LOP3.LUT R51, R0, 0x1f, RZ, 0xc0, !PT ;  /* 0x0000001f00337812 */ /* 0x000fe200078ec0ff */
[----:B------:R-:W1:Y:S01]  /*0710*/  I2F.RP R7, R6 ;  /* 0x0000000600077306 */ /* 0x000e620000209400 */
[----:B------:R-:W-:-:S02]  /*0720*/  LOP3.LUT R5, R5, 0x20, R16, 0xf8, !PT ;  /* 0x0000002005057812 */ /* 0x000fc400078ef810 */
[----:B------:R-:W-:Y:S02]  /*0730*/  CS2R R32, SRZ ;  /* 0x0000000000207805 */ /* 0x000fe4000001ff00 */
[----:B------:R-:W-:Y:S01]  /*0740*/  LEA.HI R55, R0, 0x1e, RZ, 0x1a ;  /* 0x0000001e00377811 */ /* 0x000fe200078fd0ff */
[----:B------:R-:W-:Y:S01]  /*0750*/  IMAD R51, R51, UR6, RZ ;  /* 0x0000000633337c24 */ /* 0x000fe2000f8e02ff */
[----:B------:R-:W-:Y:S02]  /*0760*/  LOP3.LUT R20, R4, R5, RZ, 0xfc, !PT ;  /* 0x0000000504147212 */ /* 0x000fe400078efcff */
[----:B------:R-:W-:Y:S02]  /*0770*/  CS2R R34, SRZ ;  /* 0x0000000000227805 */ /* 0x000fe4000001ff00 */
[----:B------:R-:W-:Y:S01]  /*0780*/  LEA.HI R57, R0, 0xe, RZ, 0x1a ;  /* 0x0000000e00397811 */ /* 0x000fe200078fd0ff */
[----:B0-----:R-:W0:Y:S01]  /*0790*/  MUFU.RCP R14, R14 ;  /* 0x0000000e000e7308 */ /* 0x001e220000001000 */
[----:B------:R-:W-:-:S02]  /*07a0*/  LOP3.LUT R26, R20, 0x14, RZ, 0xfc, !PT ;  /* 0x00000014141a7812 */ /* 0x000fc400078efcff */
[----:B------:R-:W-:Y:S02]  /*07b0*/  CS2R R36, SRZ ;  /* 0x0000000000247805 */ /* 0x000fe4000001ff00 */
[C---:B------:R-:W-:Y:S02]  /*07c0*/  LOP3.LUT R24, R20.reuse, 0x18, RZ, 0xfc, !PT ;  /* 0x0000001814187812 */ /* 0x040fe400078efcff */
[----:B------:R-:W-:Y:S02]  /*07d0*/  CS2R R38, SRZ ;  /* 0x0000000000267805 */ /* 0x000fe4000001ff00 */
[----:B------:R-:W-:Y:S01]  /*07e0*/  LOP3.LUT R22, R20, 0x1c, RZ, 0xfc, !PT ;  /* 0x0000001c14167812 */ /* 0x000fe200078efcff */
[----:B------:R-:W-:Y:S01]  /*07f0*/  USHF.L.U32 UR11, UR6, 0x5, URZ ;  /* 0x00000005060b7899 */ /* 0x000fe2000800063f */
[----:B------:R-:W-:Y:S01]  /*0800*/  IABS R16, R26 ;  /* 0x0000001a00107213 */ /* 0x000fe20000000000 */
[----:B-1----:R-:W1:Y:S01]  /*0810*/  MUFU.RCP R7, R7 ;  /* 0x0000000700077308 */ /* 0x002e620000001000 */
[----:B------:R-:W-:-:S02]  /*0820*/  IABS R5, R24 ;  /* 0x0000001800057213 */ /* 0x000fc40000000000 */
[C---:B------:R-:W-:Y:S02]  /*0830*/  LOP3.LUT R28, R20.reuse, 0xc, RZ, 0xfc, !PT ;  /* 0x0000000c141c7812 */ /* 0x040fe400078efcff */
[----:B------:R-:W-:Y:S02]  /*0840*/  LOP3.LUT R27, R20, 0x10, RZ, 0xfc, !PT ;  /* 0x00000010141b7812 */ /* 0x000fe400078efcff */
[----:B------:R-:W-:Y:S01]  /*0850*/  IABS R19, R28 ;  /* 0x0000001c00137213 */ /* 0x000fe20000000000 */
[----:B0-----:R-:W-:Y:S01]  /*0860*/  VIADD R10, R14, 0xffffffe ;  /* 0x0ffffffe0e0a7836 */ /* 0x001fe20000000000 */
[----:B------:R-:W-:Y:S02]  /*0870*/  IABS R14, R2 ;  /* 0x00000002000e7213 */ /* 0x000fe40000000000 */
[C---:B------:R-:W-:Y:S01]  /*0880*/  LOP3.LUT R30, R20.reuse, 0x4, RZ, 0xfc, !PT ;  /* 0x00000004141e7812 */ /* 0x040fe200078efcff */
[----:B------:R0:W2:Y:S01]  /*0890*/  F2I.FTZ.U32.TRUNC.NTZ R11, R10 ;  /* 0x0000000a000b7305 */ /* 0x0000a2000021f000 */
[----:B------:R-:W-:-:S02]  /*08a0*/  LOP3.LUT R29, R20, 0x8, RZ, 0xfc, !PT ;  /* 0x00000008141d7812 */ /* 0x000fc400078efcff */
[----:B------:R-:W-:Y:S01]  /*08b0*/  IABS R21, R30 ;  /* 0x0000001e00157213 */ /* 0x000fe20000000000 */
[----:B-1----:R-:W-:Y:S01]  /*08c0*/  VIADD R8, R7, 0xffffffe ;  /* 0x0ffffffe07087836 */ /* 0x002fe20000000000 */
[----:B------:R-:W-:Y:S02]  /*08d0*/  IABS R23, R20 ;  /* 0x0000001400177213 */ /* 0x000fe40000000000 */
[C---:B------:R-:W-:Y:S01]  /*08e0*/  LOP3.LUT R59, R3.reuse, 0x1c, RZ, 0xfc, !PT ;  /* 0x0000001c033b7812 */ /* 0x040fe200078efcff */
[----:B------:R1:W3:Y:S01]  /*08f0*/  F2I.FTZ.U32.TRUNC.NTZ R9, R8 ;  /* 0x0000000800097305 */ /* 0x0002e2000021f000 */
[----:B0-----:R-:W-:Y:S01]  /*0900*/  IMAD.MOV.U32 R10, RZ, RZ, RZ ;  /* 0x000000ffff0a7224 */ /* 0x001fe200078e00ff */
[C---:B------:R-:W-:Y:S02]  /*0910*/  LOP3.LUT R61, R3.reuse, 0x1a, RZ, 0xfc, !PT ;  /* 0x0000001a033d7812 */ /* 0x040fe400078efcff */
[----:B------:R-:W-:Y:S02]  /*0920*/  LOP3.LUT R71, R3, 0x18, RZ, 0xfc, !PT ;  /* 0x0000001803477812 */ /* 0x000fe400078efcff */
[----:B------:R-:W-:Y:S01]  /*0930*/  LOP3.LUT R49, R0, 0x7f, RZ, 0xc0, !PT ;  /* 0x0000007f00317812 */ /* 0x000fe200078ec0ff */
[----:B--2---:R-:W-:-:S02]  /*0940*/  IMAD.MOV R18, RZ, RZ, -R11 ;  /* 0x000000ffff127224 */ /* 0x004fc400078e0a0b */
[----:B-1----:R-:W-:Y:S01]  /*0950*/  IMAD.MOV.U32 R8, RZ, RZ, RZ ;  /* 0x000000ffff087224 */ /* 0x002fe200078e00ff */
[----:B------:R-:W-:Y:S01]  /*0960*/  LOP3.LUT R53, R49, 0x10, RZ, 0x3c, !PT ;  /* 0x0000001031357812 */ /* 0x000fe200078e3cff */
[----:B------:R-:W-:Y:S01]  /*0970*/  IMAD R7, R18, R25, RZ ;  /* 0x0000001912077224 */ /* 0x000fe200078e02ff */
[----:B------:R-:W-:-:S03]  /*0980*/  IABS R18, R27 ;  /* 0x0000001b00127213 */ /* 0x000fc60000000000 */
[----:B------:R-:W-:Y:S01]  /*0990*/  IMAD.HI.U32 R10, R11, R7, R10 ;  /* 0x000000070b0a7227 */ /* 0x000fe200078e000a */
[----:B------:R-:W-:-:S03]  /*09a0*/  IABS R11, R22 ;  /* 0x00000016000b7213 */ /* 0x000fc60000000000 */
[----:B---3--:R-:W-:Y:S02]  /*09b0*/  IMAD.MOV R15, RZ, RZ, -R9 ;  /* 0x000000ffff0f7224 */ /* 0x008fe400078e0a09 */
[----:B------:R-:W-:-:S04]  /*09c0*/  IMAD.HI.U32 R10, R10, R14, RZ ;  /* 0x0000000e0a0a7227 */ /* 0x000fc800078e00ff */
[----:B------:R-:W-:Y:S02]  /*09d0*/  IMAD.MOV R10, RZ, RZ, -R10 ;  /* 0x000000ffff0a7224 */ /* 0x000fe400078e0a0a */
[----:B------:R-:W-:Y:S02]  /*09e0*/  IMAD R7, R15, R6, RZ ;  /* 0x000000060f077224 */ /* 0x000fe400078e02ff */
[----:B------:R-:W-:Y:S02]  /*09f0*/  IMAD R10, R25, R10, R14 ;  /* 0x0000000a190a7224 */ /* 0x000fe400078e020e */
[----:B------:R-:W-:Y:S01]  /*0a00*/  IMAD.HI.U32 R9, R9, R7, R8 ;  /* 0x0000000709097227 */ /* 0x000fe200078e0008 */
[----:B------:R-:W-:Y:S02]  /*0a10*/  SHF.R.S32.HI R8, RZ, 0x1f, R47 ;  /* 0x0000001fff087819 */ /* 0x000fe4000001142f */
[----:B------:R-:W-:Y:S01]  /*0a20*/  ISETP.GT.U32.AND P0, PT, R25, R10, PT ;  /* 0x0000000a1900720c */ /* 0x000fe20003f04070 */
[----:B------:R-:W-:Y:S01]  /*0a30*/  IMAD.MOV.U32 R14, RZ, RZ, R5 ;  /* 0x000000ffff0e7224 */ /* 0x000fe200078e0005 */
[----:B------:R-:W-:Y:S01]  /*0a40*/  LEA.HI R47, R8, R47, RZ, 0x5 ;  /* 0x0000002f082f7211 */ /* 0x000fe200078f28ff */
[----:B------:R-:W-:-:S03]  /*0a50*/  IMAD.HI.U32 R8, R9, R16, RZ ;  /* 0x0000001009087227 */ /* 0x000fc600078e00ff */
[----:B------:R-:W-:Y:S01]  /*0a60*/  SHF.R.S32.HI R47, RZ, 0x5, R47 ;  /* 0x00000005ff2f7819 */ /* 0x000fe2000001142f */
[----:B------:R-:W-:-:S04]  /*0a70*/  IMAD.HI.U32 R5, R9, R11, RZ ;  /* 0x0000000b09057227 */ /* 0x000fc800078e00ff */
[----:B------:R-:W-:Y:S02]  /*0a80*/  IMAD.MOV R17, RZ, RZ, -R8 ;  /* 0x000000ffff117224 */ /* 0x000fe400078e0a08 */
[----:B------:R-:W-:Y:S02]  /*0a90*/  @!P0 IMAD.IADD R10, R10, 0x1, -R25 ;  /* 0x000000010a0a8824 */ /* 0x000fe400078e0a19 */
[----:B------:R-:W-:-:S03]  /*0aa0*/  IMAD.HI.U32 R7, R9, R14, RZ ;  /* 0x0000000e09077227 */ /* 0x000fc600078e00ff */
[----:B------:R-:W-:Y:S01]  /*0ab0*/  ISETP.GT.U32.AND P0, PT, R25, R10, PT ;  /* 0x0000000a1900720c */ /* 0x000fe20003f04070 */
[----:B------:R-:W-:-:S04]  /*0ac0*/  IMAD.HI.U32 R8, R9, R19, RZ ;  /* 0x0000001309087227 */ /* 0x000fc800078e00ff */
[----:B------:R-:W-:Y:S02]  /*0ad0*/  IMAD.MOV R5, RZ, RZ, -R5 ;  /* 0x000000ffff057224 */ /* 0x000fe400078e0a05 */
[----:B------:R-:W-:Y:S02]  /*0ae0*/  IMAD.MOV R15, RZ, RZ, -R7 ;  /* 0x000000ffff0f7224 */ /* 0x000fe400078e0a07 */
[----:B------:R-:W-:Y:S02]  /*0af0*/  IMAD.MOV R8, RZ, RZ, -R8 ;  /* 0x000000ffff087224 */ /* 0x000fe400078e0a08 */
[----:B------:R-:W-:Y:S02]  /*0b00*/  IMAD R7, R6, R5, R11 ;  /* 0x0000000506077224 */ /* 0x000fe400078e020b */
[----:B------:R-:W-:-:S03]  /*0b10*/  IMAD.HI.U32 R5, R9, R18, RZ ;  /* 0x0000001209057227 */ /* 0x000fc600078e00ff */
[C---:B------:R-:W-:Y:S01]  /*0b20*/  ISETP.GT.U32.AND P4, PT, R6.reuse, R7, PT ;  /* 0x000000070600720c */ /* 0x040fe20003f84070 */
[----:B------:R-:W-:Y:S02]  /*0b30*/  IMAD R19, R6, R8, R19 ;  /* 0x0000000806137224 */ /* 0x000fe400078e0213 */
[----:B------:R-:W-:-:S03]  /*0b40*/  IMAD.HI.U32 R8, R9, R21, RZ ;  /* 0x0000001509087227 */ /* 0x000fc600078e00ff */
[C---:B------:R-:W-:Y:S01]  /*0b50*/  ISETP.GT.U32.AND P6, PT, R6.reuse, R19, PT ;  /* 0x000000130600720c */ /* 0x040fe20003fc4070 */
[----:B------:R-:W-:Y:S01]  /*0b60*/  IMAD R11, R6, R15, R14 ;  /* 0x0000000f060b7224 */ /* 0x000fe200078e020e */
[----:B------:R-:W-:Y:S01]  /*0b70*/  IABS R14, R29 ;  /* 0x0000001d000e7213 */ /* 0x000fe20000000000 */
[----:B------:R-:W-:Y:S02]  /*0b80*/  IMAD.MOV R5, RZ, RZ, -R5 ;  /* 0x000000ffff057224 */ /* 0x000fe400078e0a05 */
[----:B------:R-:W-:Y:S01]  /*0b90*/  @!P0 IMAD.IADD R10, R10, 0x1, -R25 ;  /* 0x000000010a0a8824 */ /* 0x000fe200078e0a19 */
[----:B------:R-:W-:Y:S01]  /*0ba0*/  ISETP.NE.AND P0, PT, R12, RZ, PT ;  /* 0x000000ff0c00720c */ /* 0x000fe20003f05270 */
[C---:B------:R-:W-:Y:S01]  /*0bb0*/  IMAD R15, R6.reuse, R17, R16 ;  /* 0x00000011060f7224 */ /* 0x040fe200078e0210 */
[C---:B------:R-:W-:Y:S01]  /*0bc0*/  ISETP.GT.U32.AND P1, PT, R6.reuse, R11, PT ;  /* 0x0000000b0600720c */ /* 0x040fe20003f24070 */
[----:B------:R-:W-:Y:S01]  /*0bd0*/  IMAD.MOV R16, RZ, RZ, -R8 ;  /* 0x000000ffff107224 */ /* 0x000fe200078e0a08 */
[----:B------:R-:W-:Y:S01]  /*0be0*/  SHF.R.S32.HI R25, RZ, 0x2, R0 ;  /* 0x00000002ff197819 */ /* 0x000fe20000011400 */
[C---:B------:R-:W-:Y:S01]  /*0bf0*/  IMAD R17, R6.reuse, R5, R18 ;  /* 0x0000000506117224 */ /* 0x040fe200078e0212 */
[----:B------:R-:W-:Y:S01]  /*0c00*/  ISETP.GT.U32.AND P5, PT, R6, R15, PT ;  /* 0x0000000f0600720c */ /* 0x000fe20003fa4070 */
[----:B------:R-:W-:Y:S01]  /*0c10*/  IMAD.MOV.U32 R8, RZ, RZ, R10 ;  /* 0x000000ffff087224 */ /* 0x000fe200078e000a */
[----:B------:R-:W-:Y:S01]  /*0c20*/  SGXT R25, R25, 0x1 ;  /* 0x000000011919781a */ /* 0x000fe20000000200 */
[----:B------:R-:W-:-:S04]  /*0c30*/  IMAD.HI.U32 R5, R9, R14, RZ ;  /* 0x0000000e09057227 */ /* 0x000fc800078e00ff */
[----:B------:R-:W-:Y:S01]  /*0c40*/  @!P2 IMAD.MOV R8, RZ, RZ, -R8 ;  /* 0x000000ffff08a224 */ /* 0x000fe200078e0a08 */
[C---:B------:R-:W-:Y:S01]  /*0c50*/  ISETP.GT.U32.AND P2, PT, R6.reuse, R17, PT ;  /* 0x000000110600720c */ /* 0x040fe20003f44070 */
[----:B------:R-:W-:Y:S01]  /*0c60*/  IMAD.HI.U32 R9, R9, R23, RZ ;  /* 0x0000001709097227 */ /* 0x000fe200078e00ff */
[----:B------:R-:W-:Y:S02]  /*0c70*/  @!P0 LOP3.LUT R8, RZ, R12, RZ, 0x33, !PT ;  /* 0x0000000cff088212 */ /* 0x000fe400078e33ff */
[C---:B------:R-:W-:Y:S01]  /*0c80*/  LOP3.LUT R12, R3.reuse, 0x2, RZ, 0xfc, !PT ;  /* 0x00000002030c7812 */ /* 0x040fe200078efcff */
[----:B------:R-:W-:Y:S02]  /*0c90*/  IMAD.MOV R5, RZ, RZ, -R5 ;  /* 0x000000ffff057224 */ /* 0x000fe400078e0a05 */
[----:B------:R-:W-:Y:S02]  /*0ca0*/  IMAD.MOV R18, RZ, RZ, -R9 ;  /* 0x000000ffff127224 */ /* 0x000fe400078e0a09 */
[C---:B------:R-:W-:Y:S01]  /*0cb0*/  IMAD R9, R6.reuse, R5, R14 ;  /* 0x0000000506097224 */ /* 0x040fe200078e020e */
[C---:B------:R-:W-:Y:S01]  /*0cc0*/  LOP3.LUT R14, R3.reuse, 0x6, RZ, 0xfc, !PT ;  /* 0x00000006030e7812 */ /* 0x040fe200078efcff */
[C---:B------:R-:W-:Y:S01]  /*0cd0*/  IMAD R21, R6.reuse, R16, R21 ;  /* 0x0000001006157224 */ /* 0x040fe200078e0215 */
[----:B------:R-:W-:Y:S01]  /*0ce0*/  LOP3.LUT R16, R3, 0xa, RZ, 0xfc, !PT ;  /* 0x0000000a03107812 */ /* 0x000fe200078efcff */
[C---:B------:R-:W-:Y:S01]  /*0cf0*/  IMAD R23, R6.reuse, R18, R23 ;  /* 0x0000001206177224 */ /* 0x040fe200078e0217 */
[C---:B------:R-:W-:Y:S01]  /*0d00*/  ISETP.GT.U32.AND P0, PT, R6.reuse, R9, PT ;  /* 0x000000090600720c */ /* 0x040fe20003f04070 */
[--C-:B------:R-:W-:Y:S01]  /*0d10*/  @!P4 IMAD.IADD R7, R7, 0x1, -R6.reuse ;  /* 0x000000010707c824 */ /* 0x100fe200078e0a06 */
[C---:B------:R-:W-:Y:S01]  /*0d20*/  ISETP.GT.U32.AND P3, PT, R6.reuse, R21, PT ;  /* 0x000000150600720c */ /* 0x040fe20003f64070 */
[--C-:B------:R-:W-:Y:S01]  /*0d30*/  @!P1 IMAD.IADD R11, R11, 0x1, -R6.reuse ;  /* 0x000000010b0b9824 */ /* 0x100fe200078e0a06 */
[C---:B------:R-:W-:Y:S01]  /*0d40*/  ISETP.GT.U32.AND P4, PT, R6.reuse, R23, PT ;  /* 0x000000170600720c */ /* 0x040fe20003f84070 */
[--C-:B------:R-:W-:Y:S01]  /*0d50*/  @!P5 IMAD.IADD R15, R15, 0x1, -R6.reuse ;  /* 0x000000010f0fd824 */ /* 0x100fe200078e0a06 */
[C---:B------:R-:W-:Y:S01]  /*0d60*/  ISETP.GT.U32.AND P5, PT, R6.reuse, R7, PT ;  /* 0x000000070600720c */ /* 0x040fe20003fa4070 */
[--C-:B------:R-:W-:Y:S01]  /*0d70*/  @!P2 IMAD.IADD R17, R17, 0x1, -R6.reuse ;  /* 0x000000011111a824 */ /* 0x100fe200078e0a06 */
[----:B------:R-:W-:Y:S01]  /*0d80*/  ISETP.GT.U32.AND P2, PT, R6, R11, PT ;  /* 0x0000000b0600720c */ /* 0x000fe20003f44070 */
[--C-:B------:R-:W-:Y:S01]  /*0d90*/  @!P6 IMAD.IADD R19, R19, 0x1, -R6.reuse ;  /* 0x000000011313e824 */ /* 0x100fe200078e0a06 */
[----:B------:R-:W-:Y:S01]  /*0da0*/  ISETP.GE.AND P1, PT, R22, RZ, PT ;  /* 0x000000ff1600720c */ /* 0x000fe20003f26270 */
[----:B------:R-:W-:Y:S01]  /*0db0*/  IMAD R70, R8, UR5, RZ ;  /* 0x0000000508467c24 */ /* 0x000fe2000f8e02ff */
[----:B------:R-:W-:Y:S01]  /*0dc0*/  ISETP.GE.AND P6, PT, R24, RZ, PT ;  /* 0x000000ff1800720c */ /* 0x000fe20003fc6270 */
[--C-:B------:R-:W-:Y:S01]  /*0dd0*/  @!P0 IMAD.IADD R9, R9, 0x1, -R6.reuse ;  /* 0x0000000109098824 */ /* 0x100fe200078e0a06 */
[C---:B------:R-:W-:Y:S01]  /*0de0*/  ISETP.GT.U32.AND P0, PT, R6.reuse, R17, PT ;  /* 0x000000110600720c */ /* 0x040fe20003f04070 */
[--C-:B------:R-:W-:Y:S01]  /*0df0*/  @!P3 IMAD.IADD R21, R21, 0x1, -R6.reuse ;  /* 0x000000011515b824 */ /* 0x100fe200078e0a06 */
[----:B------:R-:W-:Y:S01]  /*0e00*/  LOP3.LUT R18, R3, 0x10, RZ, 0xfc, !PT ;  /* 0x0000001003127812 */ /* 0x000fe200078efcff */
[--C-:B------:R-:W-:Y:S01]  /*0e10*/  @!P4 IMAD.IADD R23, R23, 0x1, -R6.reuse ;  /* 0x000000011717c824 */ /* 0x100fe200078e0a06 */
[C---:B------:R-:W-:Y:S01]  /*0e20*/  ISETP.GT.U32.AND P4, PT, R6.reuse, R19, PT ;  /* 0x000000130600720c */ /* 0x040fe20003f84070 */
[--C-:B------:R-:W-:Y:S01]  /*0e30*/  @!P5 IMAD.IADD R7, R7, 0x1, -R6.reuse ;  /* 0x000000010707d824 */ /* 0x100fe200078e0a06 */
[C---:B------:R-:W-:Y:S01]  /*0e40*/  ISETP.GT.U32.AND P5, PT, R6.reuse, R15, PT ;  /* 0x0000000f0600720c */ /* 0x040fe20003fa4070 */
[--C-:B------:R-:W-:Y:S01]  /*0e50*/  @!P2 IMAD.IADD R11, R11, 0x1, -R6.reuse ;  /* 0x000000010b0ba824 */ /* 0x100fe200078e0a06 */
[C---:B------:R-:W-:Y:S01]  /*0e60*/  ISETP.GT.U32.AND P3, PT, R6.reuse, R9, PT ;  /* 0x000000090600720c */ /* 0x040fe20003f64070 */
[----:B------:R-:W-:Y:S01]  /*0e70*/  @!P1 IMAD.MOV R7, RZ, RZ, -R7 ;  /* 0x000000ffff079224 */ /* 0x000fe200078e0a07 */
[C---:B------:R-:W-:Y:S01]  /*0e80*/  ISETP.GT.U32.AND P2, PT, R6.reuse, R21, PT ;  /* 0x000000150600720c */ /* 0x040fe20003f44070 */
[----:B------:R-:W-:Y:S01]  /*0e90*/  @!P6 IMAD.MOV R11, RZ, RZ, -R11 ;  /* 0x000000ffff0be224 */ /* 0x000fe200078e0a0b */
[----:B------:R-:W-:Y:S01]  /*0ea0*/  ISETP.GT.U32.AND P1, PT, R6, R23, PT ;  /* 0x000000170600720c */ /* 0x000fe20003f24070 */
[--C-:B------:R-:W-:Y:S01]  /*0eb0*/  @!P0 IMAD.IADD R17, R17, 0x1, -R6.reuse ;  /* 0x0000000111118824 */ /* 0x100fe200078e0a06 */
[----:B------:R-:W-:Y:S01]  /*0ec0*/  ISETP.GE.AND P0, PT, R27, RZ, PT ;  /* 0x000000ff1b00720c */ /* 0x000fe20003f06270 */
[----:B------:R-:W-:Y:S01]  /*0ed0*/  IMAD.SHL.U32 R5, R0, 0x20, RZ ;  /* 0x0000002000057824 */ /* 0x000fe200078e00ff */
[----:B------:R-:W-:Y:S01]  /*0ee0*/  ISETP.GE.AND P6, PT, R20, RZ, PT ;  /* 0x000000ff1400720c */ /* 0x000fe20003fc6270 */
[--C-:B------:R-:W-:Y:S01]  /*0ef0*/  @!P4 IMAD.IADD R19, R19, 0x1, -R6.reuse ;  /* 0x000000011313c824 */ /* 0x100fe200078e0a06 */
[----:B------:R-:W-:Y:S01]  /*0f00*/  ISETP.GE.AND P4, PT, R28, RZ, PT ;  /* 0x000000ff1c00720c */ /* 0x000fe20003f86270 */
[--C-:B------:R-:W-:Y:S01]  /*0f10*/  @!P5 IMAD.IADD R15, R15, 0x1, -R6.reuse ;  /* 0x000000010f0fd824 */ /* 0x100fe200078e0a06 */
[----:B------:R-:W-:Y:S01]  /*0f20*/  ISETP.GE.AND P5, PT, R26, RZ, PT ;  /* 0x000000ff1a00720c */ /* 0x000fe20003fa6270 */
[--C-:B------:R-:W-:Y:S01]  /*0f30*/  @!P3 IMAD.IADD R9, R9, 0x1, -R6.reuse ;  /* 0x000000010909b824 */ /* 0x100fe200078e0a06 */
[----:B------:R-:W-:Y:S01]  /*0f40*/  ISETP.GE.AND P3, PT, R29, RZ, PT ;  /* 0x000000ff1d00720c */ /* 0x000fe20003f66270 */
[--C-:B------:R-:W-:Y:S01]  /*0f50*/  @!P2 IMAD.IADD R21, R21, 0x1, -R6.reuse ;  /* 0x000000011515a824 */ /* 0x100fe200078e0a06 */
[----:B------:R-:W-:Y:S01]  /*0f60*/  ISETP.GE.AND P2, PT, R30, RZ, PT ;  /* 0x000000ff1e00720c */ /* 0x000fe20003f46270 */
[----:B------:R-:W-:Y:S01]  /*0f70*/  @!P1 IMAD.IADD R23, R23, 0x1, -R6 ;  /* 0x0000000117179824 */ /* 0x000fe200078e0a06 */
[----:B------:R-:W-:Y:S01]  /*0f80*/  ISETP.NE.AND P1, PT, R13, RZ, PT ;  /* 0x000000ff0d00720c */ /* 0x000fe20003f25270 */
[----:B------:R-:W-:Y:S01]  /*0f90*/  @!P0 IMAD.MOV R17, RZ, RZ, -R17 ;  /* 0x000000ffff118224 */ /* 0x000fe200078e0a11 */
[----:B------:R-:W-:Y:S01]  /*0fa0*/  LOP3.LUT R6, RZ, R13, RZ, 0x33, !PT ;  /* 0x0000000dff067212 */ /* 0x000fe200078e33ff */
[----:B------:R-:W-:Y:S01]  /*0fb0*/  @!P6 IMAD.MOV R23, RZ, RZ, -R23 ;  /* 0x000000ffff17e224 */ /* 0x000fe200078e0a17 */
[----:B------:R-:W-:Y:S01]  /*0fc0*/  LOP3.LUT R10, R5, 0x760, RZ, 0xc0, !PT ;  /* 0x00000760050a7812 */ /* 0x000fe200078ec0ff */
[----:B------:R-:W-:Y:S01]  /*0fd0*/  @!P4 IMAD.MOV R19, RZ, RZ, -R19 ;  /* 0x000000ffff13c224 */ /* 0x000fe200078e0a13 */
[C---:B------:R-:W-:Y:S01]  /*0fe0*/  SEL R7, R6.reuse, R7, !P1 ;  /* 0x0000000706077207 */ /* 0x040fe20004800000 */
[----:B------:R-:W-:Y:S01]  /*0ff0*/  @!P5 IMAD.MOV R15, RZ, RZ, -R15 ;  /* 0x000000ffff0fd224 */ /* 0x000fe200078e0a0f */
[C---:B------:R-:W-:Y:S01]  /*1000*/  SEL R11, R6.reuse, R11, !P1 ;  /* 0x0000000b060b7207 */ /* 0x040fe20004800000 */
[----:B------:R-:W-:Y:S01]  /*1010*/  @!P3 IMAD.MOV R9, RZ, RZ, -R9 ;  /* 0x000000ffff09b224 */ /* 0x000fe200078e0a09 */
[C---:B------:R-:W-:Y:S01]  /*1020*/  SEL R17, R6.reuse, R17, !P1 ;  /* 0x0000001106117207 */ /* 0x040fe20004800000 */
[----:B------:R-:W-:Y:S01]  /*1030*/  @!P2 IMAD.MOV R21, RZ, RZ, -R21 ;  /* 0x000000ffff15a224 */ /* 0x000fe200078e0a15 */
[C---:B------:R-:W-:Y:S01]  /*1040*/  SEL R15, R6.reuse, R15, !P1 ;  /* 0x0000000f060f7207 */ /* 0x040fe20004800000 */
[----:B------:R-:W-:Y:S01]  /*1050*/  IMAD R7, R7, UR4, RZ ;  /* 0x0000000407077c24 */ /* 0x000fe2000f8e02ff */
[C---:B------:R-:W-:Y:S01]  /*1060*/  SEL R19, R6.reuse, R19, !P1 ;  /* 0x0000001306137207 */ /* 0x040fe20004800000 */
[----:B------:R-:W-:Y:S01]  /*1070*/  IMAD R11, R11, UR4, RZ ;  /* 0x000000040b0b7c24 */ /* 0x000fe2000f8e02ff */
[C---:B------:R-:W-:Y:S01]  /*1080*/  SEL R9, R6.reuse, R9, !P1 ;  /* 0x0000000906097207 */ /* 0x040fe20004800000 */
[----:B------:R-:W-:Y:S01]  /*1090*/  IMAD R15, R15, UR4, RZ ;  /* 0x000000040f0f7c24 */ /* 0x000fe2000f8e02ff */
[C---:B------:R-:W-:Y:S01]  /*10a0*/  SEL R21, R6.reuse, R21, !P1 ;  /* 0x0000001506157207 */ /* 0x040fe20004800000 */
[----:B------:R-:W-:Y:S01]  /*10b0*/  IMAD R17, R17, UR4, RZ ;  /* 0x0000000411117c24 */ /* 0x000fe2000f8e02ff */
[----:B------:R-:W-:Y:S01]  /*10c0*/  SEL R6, R6, R23, !P1 ;  /* 0x0000001706067207 */ /* 0x000fe20004800000 */
[----:B------:R-:W-:Y:S01]  /*10d0*/  IMAD R19, R19, UR4, RZ ;  /* 0x0000000413137c24 */ /* 0x000fe2000f8e02ff */
[----:B------:R-:W-:Y:S01]  /*10e0*/  SHF.R.S32.HI R44, RZ, 0x1f, R7 ;  /* 0x0000001fff2c7819 */ /* 0x000fe20000011407 */
[----:B------:R-:W-:Y:S01]  /*10f0*/  IMAD R21, R21, UR4, RZ ;  /* 0x0000000415157c24 */ /* 0x000fe2000f8e02ff */
[----:B------:R-:W-:Y:S01]  /*1100*/  IADD3 R8, P0, R7, UR16, RZ ;  /* 0x0000001007087c10 */ /* 0x000fe2000ff1e0ff */
[----:B------:R-:W-:Y:S01]  /*1110*/  IMAD R6, R6, UR4, RZ ;  /* 0x0000000406067c24 */ /* 0x000fe2000f8e02ff */
[----:B------:R-:W-:Y:S01]  /*1120*/  SHF.R.S32.HI R46, RZ, 0x1f, R11 ;  /* 0x0000001fff2e7819 */ /* 0x000fe2000001140b */
[----:B------:R-:W-:Y:S01]  /*1130*/  IMAD R9, R9, UR4, RZ ;  /* 0x0000000409097c24 */ /* 0x000fe2000f8e02ff */
[----:B------:R-:W-:Y:S01]  /*1140*/  IADD3.X R44, R44, UR17, RZ, P0, !PT ;  /* 0x000000112c2c7c10 */ /* 0x000fe200087fe4ff */
[----:B------:R-:W-:Y:S01]  /*1150*/  UIADD3 UR5, UR8, 0x800, URZ ;  /* 0x0000080008057890 */ /* 0x000fe2000fffe03f */
[----:B------:R-:W-:Y:S01]  /*1160*/  SHF.R.S32.HI R60, RZ, 0x1f, R6 ;  /* 0x0000001fff3c7819 */ /* 0x000fe20000011406 */
[----:B------:R-:W-:Y:S01]  /*1170*/  USHF.R.U32.HI UR4, URZ, 0x4, UR8 ;  /* 0x000000043f047899 */ /* 0x000fe20008011608 */
[----:B------:R-:W-:Y:S01]  /*1180*/  IADD3 R45, P0, R6, UR16, RZ ;  /* 0x00000010062d7c10 */ /* 0x000fe2000ff1e0ff */
[----:B------:R-:W-:Y:S01]  /*1190*/  USHF.R.U32.HI UR5, URZ, 0x4, UR5 ;  /* 0x000000043f057899 */ /* 0x000fe20008011605 */
[----:B------:R-:W0:Y:S01]  /*11a0*/  LDC R6, c[0x0][0x238] ;  /* 0x00008e00ff067b82 */ /* 0x000e220000000800 */
[----:B------:R-:W-:-:S02]  /*11b0*/  IADD3 R22, P6, R11, UR16, RZ ;  /* 0x000000100b167c10 */ /* 0x000fc4000ffde0ff */
[----:B------:R-:W-:Y:S02]  /*11c0*/  CS2R R26, SRZ ;  /* 0x00000000001a7805 */ /* 0x000fe4000001ff00 */
[----:B------:R-:W-:Y:S02]  /*11d0*/  LOP3.LUT R10, R10, 0x90, R25, 0xf8, !PT ;  /* 0x000000900a0a7812 */ /* 0x000fe400078ef819 */
[----:B------:R-:W-:Y:S02]  /*11e0*/  CS2R R24, SRZ ;  /* 0x0000000000187805 */ /* 0x000fe4000001ff00 */
[----:B------:R-:W-:Y:S02]  /*11f0*/  SHF.R.S32.HI R50, RZ, 0x1f, R15 ;  /* 0x0000001fff327819 */ /* 0x000fe4000001140f */
[----:B------:R-:W-:Y:S02]  /*1200*/  CS2R R28, SRZ ;  /* 0x00000000001c7805 */ /* 0x000fe4000001ff00 */
[----:B------:R-:W-:-:S02]  /*1210*/  IADD3 R23, P5, R15, UR16, RZ ;  /* 0x000000100f177c10 */ /* 0x000fc4000ffbe0ff */
[----:B------:R-:W-:Y:S02]  /*1220*/  CS2R R30, SRZ ;  /* 0x00000000001e7805 */ /* 0x000fe4000001ff00 */
[----:B------:R-:W-:Y:S01]  /*1230*/  SHF.R.S32.HI R52, RZ, 0x1f, R17 ;  /* 0x0000001fff347819 */ /* 0x000fe20000011411 */
[----:B------:R-:W-:Y:S01]  /*1240*/  USGXT.U32 UR4, UR4, 0xe ;  /* 0x0000000e0404789a */ /* 0x000fe20008000000 */
[----:B------:R-:W-:Y:S01]  /*1250*/  IADD3 R40, P4, R17, UR16, RZ ;  /* 0x0000001011287c10 */ /* 0x000fe2000ff9e0ff */
[----:B------:R-:W-:Y:S01]  /*1260*/  USGXT.U32 UR6, UR5, 0xe ;  /* 0x0000000e0506789a */ /* 0x000fe20008000000 */
[----:B------:R-:W-:Y:S02]  /*1270*/  SHF.R.S32.HI R54, RZ, 0x1f, R19 ;  /* 0x0000001fff367819 */ /* 0x000fe40000011413 */
[----:B------:R-:W-:Y:S02]  /*1280*/  IADD3 R41, P3, R19, UR16, RZ ;  /* 0x0000001013297c10 */ /* 0x000fe4000ff7e0ff */
[----:B------:R-:W-:-:S02]  /*1290*/  SHF.R.S32.HI R58, RZ, 0x1f, R21 ;  /* 0x0000001fff3a7819 */ /* 0x000fc40000011415 */
[----:B------:R-:W-:Y:S02]  /*12a0*/  IADD3 R43, P1, R21, UR16, RZ ;  /* 0x00000010152b7c10 */ /* 0x000fe4000ff3e0ff */
[C---:B------:R-:W-:Y:S02]  /*12b0*/  LOP3.LUT R21, R3.reuse, 0x16, RZ, 0xfc, !PT ;  /* 0x0000001603157812 */ /* 0x040fe400078efcff */
[----:B------:R-:W-:Y:S01]  /*12c0*/  LOP3.LUT R20, R3, 0x14, RZ, 0xfc, !PT ;  /* 0x0000001403147812 */ /* 0x000fe200078efcff */
[-C--:B0-----:R-:W-:Y:S01]  /*12d0*/  IMAD R55, R55, R6.reuse, RZ ;  /* 0x0000000637377224 */ /* 0x081fe200078e02ff */
[----:B------:R-:W-:Y:S01]  /*12e0*/  LOP3.LUT R19, R3, 0x12, RZ, 0xfc, !PT ;  /* 0x0000001203137812 */ /* 0x000fe200078efcff */
[-C--:B------:R-:W-:Y:S01]  /*12f0*/  IMAD R57, R57, R6.reuse, RZ ;  /* 0x0000000639397224 */ /* 0x080fe200078e02ff */
[----:B------:R-:W-:Y:S01]  /*1300*/  LOP3.LUT R17, R3, 0xc, RZ, 0xfc, !PT ;  /* 0x0000000c03117812 */ /* 0x000fe200078efcff */
[-C--:B------:R-:W-:Y:S01]  /*1310*/  IMAD R59, R59, R6.reuse, RZ ;  /* 0x000000063b3b7224 */ /* 0x080fe200078e02ff */
[----:B------:R-:W-:Y:S01]  /*1320*/  LOP3.LUT R15, R3, 0x8, RZ, 0xfc, !PT ;  /* 0x00000008030f7812 */ /* 0x000fe200078efcff */
[-C--:B------:R-:W-:Y:S01]  /*1330*/  IMAD R61, R61, R6.reuse, RZ ;  /* 0x000000063d3d7224 */ /* 0x080fe200078e02ff */
[----:B------:R-:W-:Y:S01]  /*1340*/  LOP3.LUT R13, R3, 0x4, RZ, 0xfc, !PT ;  /* 0x00000004030d7812 */ /* 0x000fe200078efcff */
[-C--:B------:R-:W-:Y:S01]  /*1350*/  IMAD R71, R71, R6.reuse, RZ ;  /* 0x0000000647477224 */ /* 0x080fe200078e02ff */
[----:B------:R-:W-:Y:S01]  /*1360*/  IADD3.X R46, R46, UR17, RZ, P6, !PT ;  /* 0x000000112e2e7c10 */ /* 0x000fe2000b7fe4ff */
[-C--:B------:R-:W-:Y:S01]  /*1370*/  IMAD R21, R21, R6.reuse, RZ ;  /* 0x0000000615157224 */ /* 0x080fe200078e02ff */
[----:B------:R-:W-:Y:S01]  /*1380*/  SHF.R.S32.HI R56, RZ, 0x1f, R9 ;  /* 0x0000001fff387819 */ /* 0x000fe20000011409 */
[-C--:B------:R-:W-:Y:S01]  /*1390*/  IMAD R20, R20, R6.reuse, RZ ;  /* 0x0000000614147224 */ /* 0x080fe200078e02ff */
[----:B------:R-:W-:Y:S01]  /*13a0*/  IADD3 R42, P2, R9, UR16, RZ ;  /* 0x00000010092a7c10 */ /* 0x000fe2000ff5e0ff */
[-C--:B------:R-:W-:Y:S01]  /*13b0*/  IMAD R19, R19, R6.reuse, RZ ;  /* 0x0000000613137224 */ /* 0x080fe200078e02ff */
[----:B------:R-:W-:Y:S01]  /*13c0*/  IADD3 R48, P6, R70, UR14, RZ ;  /* 0x0000000e46307c10 */ /* 0x000fe2000ffde0ff */
[-C--:B------:R-:W-:Y:S01]  /*13d0*/  IMAD R18, R18, R6.reuse, RZ ;  /* 0x0000000612127224 */ /* 0x080fe200078e02ff */
[----:B------:R-:W-:Y:S01]  /*13e0*/  LOP3.LUT R10, R10, R3, RZ, 0xfc, !PT ;  /* 0x000000030a0a7212 */ /* 0x000fe200078efcff */
[-C--:B------:R-:W-:Y:S01]  /*13f0*/  IMAD R17, R17, R6.reuse, RZ ;  /* 0x0000000611117224 */ /* 0x080fe200078e02ff */
[----:B------:R-:W-:Y:S01]  /*1400*/  IADD3.X R50, R50, UR17, RZ, P5, !PT ;  /* 0x0000001132327c10 */ /* 0x000fe2000affe4ff */
        /* <DEDUP_REMOVED lines=10> */
[----:B------:R-:W-:Y:S01]  /*14b0*/  IMAD.SHL.U32 R11, R6, 0x20, RZ ;  /* 0x00000020060b7824 */ /* 0x000fe200078e00ff */
[----:B------:R-:W-:Y:S01]  /*14c0*/  LEA.HI.X.SX32 R70, R70, UR15, 0x1, P6 ;  /* 0x0000000f46467c11 */ /* 0x000fe2000b0f0eff */
[----:B------:R-:W-:Y:S01]  /*14d0*/  IMAD R9, R3, R6, RZ ;  /* 0x0000000603097224 */ /* 0x000fe200078e02ff */
[----:B------:R-:W-:-:S02]  /*14e0*/  SHF.R.S32.HI R7, RZ, 0x1f, R51 ;  /* 0x0000001fff077819 */ /* 0x000fc40000011433 */
[----:B------:R-:W-:-:S07]  /*14f0*/  LOP3.LUT R6, R10, 0x10, RZ, 0x3c, !PT ;  /* 0x000000100a067812 */ /* 0x000fce00078e3cff */
.L_x_2:
[C---:B------:R-:W-:Y:S02]  /*1500*/  LOP3.LUT R62, R3.reuse, 0x2, RZ, 0xfc, !PT ;  /* 0x00000002033e7812 */ /* 0x040fe400078efcff */
[C---:B------:R-:W-:Y:S02]  /*1510*/  ISETP.GE.AND P4, PT, R3.reuse, UR10, PT ;  /* 0x0000000a03007c0c */ /* 0x040fe4000bf86270 */
[----:B------:R-:W-:Y:S02]  /*1520*/  ISETP.GE.AND P5, PT, R62, UR10, PT ;  /* 0x0000000a3e007c0c */ /* 0x000fe4000bfa6270 */
[----:B------:R-:W-:Y:S02]  /*1530*/  LOP3.LUT R62, R3, 0x6, RZ, 0xfc, !PT ;  /* 0x00000006033e7812 */ /* 0x000fe400078efcff */
[----:B------:R-:W-:Y:S02]  /*1540*/  IADD3 R68, P3, R9, R48, RZ ;  /* 0x0000003009447210 */ /* 0x000fe40007f7e0ff */
[----:B------:R-:W-:-:S02]  /*1550*/  ISETP.GE.AND P1, PT, R62, UR10, PT ;  /* 0x0000000a3e007c0c */ /* 0x000fc4000bf26270 */
[C---:B------:R-:W-:Y:S02]  /*1560*/  LOP3.LUT R62, R3.reuse, 0xa, RZ, 0xfc, !PT ;  /* 0x0000000a033e7812 */ /* 0x040fe400078efcff */
[----:B------:R-:W-:Y:S02]  /*1570*/  PRMT R73, RZ, 0x7610, R73 ;  /* 0x00007610ff497816 */ /* 0x000fe40000000049 */
[----:B------:R-:W-:Y:S02]  /*1580*/  LOP3.LUT R63, R3, 0x4, RZ, 0xfc, !PT ;  /* 0x00000004033f7812 */ /* 0x000fe400078efcff */
[----:B------:R-:W-:Y:S02]  /*1590*/  LEA.HI.X.SX32 R69, R9, R70, 0x1, P3 ;  /* 0x0000004609457211 */ /* 0x000fe400018f0eff */
[----:B------:R-:W-:Y:S02]  /*15a0*/  ISETP.GE.AND P3, PT, R62, UR10, PT ;  /* 0x0000000a3e007c0c */ /* 0x000fe4000bf66270 */
[----:B------:R-:W-:Y:S01]  /*15b0*/  IADD3 R66, P6, R12, R48, RZ ;  /* 0x000000300c427210 */ /* 0x000fe20007fde0ff */
[----:B------:R0:W2:Y:S01]  /*15c0*/  @!P4 LDG.E.U8 R73, desc[UR12][R68.64] ;  /* 0x0000000c4449c981 */ /* 0x0000a2000c1e1100 */
[----:B------:R-:W-:-:S02]  /*15d0*/  LOP3.LUT R62, R3, 0xc, RZ, 0xfc, !PT ;  /* 0x0000000c033e7812 */ /* 0x000fc400078efcff */
[----:B------:R-:W-:Y:S02]  /*15e0*/  ISETP.GE.AND P0, PT, R63, UR10, PT ;  /* 0x0000000a3f007c0c */ /* 0x000fe4000bf06270 */
[----:B------:R-:W-:Y:S02]  /*15f0*/  LOP3.LUT R63, R3, 0x8, RZ, 0xfc, !PT ;  /* 0x00000008033f7812 */ /* 0x000fe400078efcff */
[----:B------:R-:W-:Y:S02]  /*1600*/  LEA.HI.X.SX32 R67, R12, R70, 0x1, P6 ;  /* 0x000000460c437211 */ /* 0x000fe400030f0eff */
[----:B------:R-:W-:Y:S02]  /*1610*/  PRMT R86, RZ, 0x7610, R86 ;  /* 0x00007610ff567816 */ /* 0x000fe40000000056 */
[----:B------:R-:W-:Y:S02]  /*1620*/  ISETP.GE.AND P4, PT, R62, UR10, PT ;  /* 0x0000000a3e007c0c */ /* 0x000fe4000bf86270 */
[----:B------:R-:W-:-:S02]  /*1630*/  IADD3 R62, P6, R13, R48, RZ ;  /* 0x000000300d3e7210 */ /* 0x000fc40007fde0ff */
[----:B------:R-:W-:Y:S01]  /*1640*/  LEA.HI R64, R0, 0xe, RZ, 0x1a ;  /* 0x0000000e00407811 */ /* 0x000fe200078fd0ff */
[----:B------:R1:W3:Y:S01]  /*1650*/  @!P5 LDG.E.U8 R86, desc[UR12][R66.64] ;  /* 0x0000000c4256d981 */ /* 0x0002e2000c1e1100 */
[----:B------:R-:W-:Y:S02]  /*1660*/  ISETP.GE.AND P2, PT, R63, UR10, PT ;  /* 0x0000000a3f007c0c */ /* 0x000fe4000bf46270 */
[----:B------:R-:W-:Y:S02]  /*1670*/  LEA.HI.X.SX32 R63, R13, R70, 0x1, P6 ;  /* 0x000000460d3f7211 */ /* 0x000fe400030f0eff */
[----:B------:R-:W-:Y:S02]  /*1680*/  PRMT R84, RZ, 0x7610, R84 ;  /* 0x00007610ff547816 */ /* 0x000fe40000000054 */
[----:B------:R-:W-:Y:S02]  /*1690*/  ISETP.GE.AND P6, PT, R64, UR10, PT ;  /* 0x0000000a40007c0c */ /* 0x000fe4000bfc6270 */
[----:B------:R-:W-:-:S02]  /*16a0*/  IADD3 R64, P5, R14, R48, RZ ;  /* 0x000000300e407210 */ /* 0x000fc40007fbe0ff */
[----:B0-----:R-:W-:Y:S01]  /*16b0*/  LOP3.LUT R68, R3, 0x10, RZ, 0xfc, !PT ;  /* 0x0000001003447812 */ /* 0x001fe200078efcff */
[----:B------:R0:W4:Y:S01]  /*16c0*/  @!P0 LDG.E.U8 R84, desc[UR12][R62.64] ;  /* 0x0000000c3e548981 */ /* 0x000122000c1e1100 */
[----:B------:R-:W-:Y:S02]  /*16d0*/  PRMT R82, RZ, 0x7610, R82 ;  /* 0x00007610ff527816 */ /* 0x000fe40000000052 */
[----:B------:R-:W-:Y:S02]  /*16e0*/  LEA.HI.X.SX32 R65, R14, R70, 0x1, P5 ;  /* 0x000000460e417211 */ /* 0x000fe400028f0eff */
[----:B------:R-:W-:Y:S02]  /*16f0*/  ISETP.GE.AND P0, PT, R68, UR10, PT ;  /* 0x0000000a44007c0c */ /* 0x000fe4000bf06270 */
[----:B------:R-:W-:Y:S01]  /*1700*/  IADD3 R68, P5, R15, R48, RZ ;  /* 0x000000300f447210 */ /* 0x000fe20007fbe0ff */
[----:B------:R5:W4:Y:S01]  /*1710*/  @!P1 LDG.E.U8 R82, desc[UR12][R64.64] ;  /* 0x0000000c40529981 */ /* 0x000b22000c1e1100 */
[----:B-1----:R-:W-:-:S02]  /*1720*/  LOP3.LUT R66, R3, 0x12, RZ, 0xfc, !PT ;  /* 0x0000001203427812 */ /* 0x002fc400078efcff */
[----:B------:R-:W-:Y:S02]  /*1730*/  PRMT R80, RZ, 0x7610, R80 ;  /* 0x00007610ff507816 */ /* 0x000fe40000000050 */
[----:B------:R-:W-:Y:S02]  /*1740*/  LEA.HI.X.SX32 R69, R15, R70, 0x1, P5 ;  /* 0x000000460f457211 */ /* 0x000fe400028f0eff */
[----:B------:R-:W-:Y:S02]  /*1750*/  ISETP.GE.AND P1, PT, R66, UR10, PT ;  /* 0x0000000a42007c0c */ /* 0x000fe4000bf26270 */
[----:B------:R-:W-:Y:S01]  /*1760*/  IADD3 R66, P5, R16, R48, RZ ;  /* 0x0000003010427210 */ /* 0x000fe20007fbe0ff */
[----:B------:R1:W4:Y:S01]  /*1770*/  @!P2 LDG.E.U8 R80, desc[UR12][R68.64] ;  /* 0x0000000c4450a981 */ /* 0x000322000c1e1100 */
[----:B0-----:R-:W-:Y:S02]  /*1780*/  LOP3.LUT R62, R3, 0x14, RZ, 0xfc, !PT ;  /* 0x00000014033e7812 */ /* 0x001fe400078efcff */
[----:B------:R-:W-:-:S02]  /*1790*/  PRMT R78, RZ, 0x7610, R78 ;  /* 0x00007610ff4e7816 */ /* 0x000fc4000000004e */
[----:B------:R-:W-:Y:S02]  /*17a0*/  LEA.HI.X.SX32 R67, R16, R70, 0x1, P5 ;  /* 0x0000004610437211 */ /* 0x000fe400028f0eff */
[----:B------:R-:W-:Y:S02]  /*17b0*/  ISETP.GE.AND P2, PT, R62, UR10, PT ;  /* 0x0000000a3e007c0c */ /* 0x000fe4000bf46270 */
[----:B------:R-:W-:Y:S01]  /*17c0*/  IADD3 R62, P5, R17, R48, RZ ;  /* 0x00000030113e7210 */ /* 0x000fe20007fbe0ff */
[----:B------:R0:W4:Y:S01]  /*17d0*/  @!P3 LDG.E.U8 R78, desc[UR12][R66.64] ;  /* 0x0000000c424eb981 */ /* 0x000122000c1e1100 */
[----:B-----5:R-:W-:Y:S02]  /*17e0*/  LOP3.LUT R64, R3, 0x16, RZ, 0xfc, !PT ;  /* 0x0000001603407812 */ /* 0x020fe400078efcff */
[----:B------:R-:W-:Y:S02]  /*17f0*/  PRMT R93, RZ, 0x7610, R93 ;  /* 0x00007610ff5d7816 */ /* 0x000fe4000000005d */
[----:B------:R-:W-:-:S02]  /*1800*/  LEA.HI.X.SX32 R63, R17, R70, 0x1, P5 ;  /* 0x00000046113f7211 */ /* 0x000fc400028f0eff */
[----:B------:R-:W-:Y:S02]  /*1810*/  ISETP.GE.AND P3, PT, R64, UR10, PT ;  /* 0x0000000a40007c0c */ /* 0x000fe4000bf66270 */
[----:B------:R-:W-:Y:S01]  /*1820*/  IADD3 R64, P5, R57, R48, RZ ;  /* 0x0000003039407210 */ /* 0x000fe20007fbe0ff */
[----:B------:R5:W4:Y:S01]  /*1830*/  @!P4 LDG.E.U8 R93, desc[UR12][R62.64] ;  /* 0x0000000c3e5dc981 */ /* 0x000b22000c1e1100 */
[----:B-1----:R-:W-:Y:S02]  /*1840*/  LOP3.LUT R68, R3, 0x18, RZ, 0xfc, !PT ;  /* 0x0000001803447812 */ /* 0x002fe400078efcff */
[----:B------:R-:W-:Y:S02]  /*1850*/  PRMT R91, RZ, 0x7610, R91 ;  /* 0x00007610ff5b7816 */ /* 0x000fe4000000005b */
[----:B------:R-:W-:Y:S02]  /*1860*/  LEA.HI.X.SX32 R65, R57, R70, 0x1, P5 ;  /* 0x0000004639417211 */ /* 0x000fe400028f0eff */
[----:B------:R-:W-:-:S02]  /*1870*/  ISETP.GE.AND P4, PT, R68, UR10, PT ;  /* 0x0000000a44007c0c */ /* 0x000fc4000bf86270 */
[----:B------:R-:W-:Y:S01]  /*1880*/  LOP3.LUT R68, R3, 0x1a, RZ, 0xfc, !PT ;  /* 0x0000001a03447812 */ /* 0x000fe200078efcff */
[----:B------:R1:W4:Y:S01]  /*1890*/  @!P6 LDG.E.U8 R91, desc[UR12][R64.64] ;  /* 0x0000000c405be981 */ /* 0x000322000c1e1100 */
[----:B0-----:R-:W-:Y:S02]  /*18a0*/  IADD3 R66, P5, R18, R48, RZ ;  /* 0x0000003012427210 */ /* 0x001fe40007fbe0ff */
[----:B------:R-:W-:Y:S02]  /*18b0*/  ISETP.GE.AND P6, PT, R68, UR10, PT ;  /* 0x0000000a44007c0c */ /* 0x000fe4000bfc6270 */
[----:B------:R-:W-:Y:S02]  /*18c0*/  LEA.HI.X.SX32 R67, R18, R70, 0x1, P5 ;  /* 0x0000004612437211 */ /* 0x000fe400028f0eff */
[----:B------:R-:W-:Y:S02]  /*18d0*/  PRMT R89, RZ, 0x7610, R89 ;  /* 0x00007610ff597816 */ /* 0x000fe40000000059 */
[----:B------:R-:W-:-:S02]  /*18e0*/  IADD3 R68, P5, R19, R48, RZ ;  /* 0x0000003013447210 */ /* 0x000fc40007fbe0ff */
[----:B-----5:R-:W-:Y:S02]  /*18f0*/  LOP3.LUT R62, R3, 0x1c, RZ, 0xfc, !PT ;  /* 0x0000001c033e7812 */ /* 0x020fe400078efcff */
[----:B------:R-:W-:Y:S01]  /*1900*/  PRMT R87, RZ, 0x7610, R87 ;  /* 0x00007610ff577816 */ /* 0x000fe20000000057 */
[----:B------:R0:W5:Y:S01]  /*1910*/  @!P0 LDG.E.U8 R89, desc[UR12][R66.64] ;  /* 0x0000000c42598981 */ /* 0x000162000c1e1100 */
[----:B------:R-:W-:Y:S02]  /*1920*/  LEA.HI.X.SX32 R69, R19, R70, 0x1, P5 ;  /* 0x0000004613457211 */ /* 0x000fe400028f0eff */
[----:B------:R-:W-:Y:S02]  /*1930*/  ISETP.GE.AND P0, PT, R62, UR10, PT ;  /* 0x0000000a3e007c0c */ /* 0x000fe4000bf06270 */
[----:B------:R-:W-:Y:S01]  /*1940*/  IADD3 R62, P5, R20, R48, RZ ;  /* 0x00000030143e7210 */ /* 0x000fe20007fbe0ff */
[----:B------:R0:W5:Y:S01]  /*1950*/  @!P1 LDG.E.U8 R87, desc[UR12][R68.64] ;  /* 0x0000000c44579981 */ /* 0x000162000c1e1100 */
[----:B-1----:R-:W-:-:S02]  /*1960*/  LEA.HI R65, R0, 0x1e, RZ, 0x1a ;  /* 0x0000001e00417811 */ /* 0x002fc400078fd0ff */
[----:B------:R-:W-:Y:S02]  /*1970*/  IADD3 R64, P1, R21, R48, RZ ;  /* 0x0000003015407210 */ /* 0x000fe40007f3e0ff */
[----:B------:R-:W-:Y:S02]  /*1980*/  PRMT R85, RZ, 0x7610, R85 ;  /* 0x00007610ff557816 */ /* 0x000fe40000000055 */
[-C--:B------:R-:W-:Y:S02]  /*1990*/  LEA.HI.X.SX32 R63, R20, R70.reuse, 0x1, P5 ;  /* 0x00000046143f7211 */ /* 0x080fe400028f0eff */
[----:B------:R-:W-:Y:S02]  /*19a0*/  ISETP.GE.AND P5, PT, R65, UR10, PT ;  /* 0x0000000a41007c0c */ /* 0x000fe4000bfa6270 */
[----:B------:R-:W-:Y:S01]  /*19b0*/  LEA.HI.X.SX32 R65, R21, R70, 0x1, P1 ;  /* 0x0000004615417211 */ /* 0x000fe200008f0eff */
[----:B------:R1:W5:Y:S01]  /*19c0*/  @!P2 LDG.E.U8 R85, desc[UR12][R62.64] ;  /* 0x0000000c3e55a981 */ /* 0x000362000c1e1100 */
[----:B------:R-:W-:-:S02]  /*19d0*/  PRMT R83, RZ, 0x7610, R83 ;  /* 0x00007610ff537816 */ /* 0x000fc40000000053 */
[-C--:B0-----:R-:W-:Y:S02]  /*19e0*/  IADD3 R66, P1, R71, R48.reuse, RZ ;  /* 0x0000003047427210 */ /* 0x081fe40007f3e0ff */
[----:B------:R-:W-:Y:S02]  /*19f0*/  LOP3.LUT R69, R0, 0x1f, RZ, 0xc0, !PT ;  /* 0x0000001f00457812 */ /* 0x000fe400078ec0ff */
[----:B------:R-:W-:Y:S01]  /*1a00*/  IADD3 R68, P2, R61, R48, RZ ;  /* 0x000000303d447210 */ /* 0x000fe20007f5e0ff */
[----:B------:R0:W5:Y:S01]  /*1a10*/  @!P3 LDG.E.U8 R83, desc[UR12][R64.64] ;  /* 0x0000000c4053b981 */ /* 0x000162000c1e1100 */
[-C--:B------:R-:W-:Y:S02]  /*1a20*/  LEA.HI.X.SX32 R67, R71, R70.reuse, 0x1, P1 ;  /* 0x0000004647437211 */ /* 0x080fe400008f0eff */
[----:B------:R-:W-:Y:S02]  /*1a30*/  ISETP.GE.AND P1, PT, R69, UR10, PT ;  /* 0x0000000a45007c0c */ /* 0x000fe4000bf26270 */
[----:B------:R-:W-:-:S02]  /*1a40*/  LEA.HI.X.SX32 R69, R61, R70, 0x1, P2 ;  /* 0x000000463d457211 */ /* 0x000fc400010f0eff */
[-C--:B-1----:R-:W-:Y:S02]  /*1a50*/  IADD3 R62, P2, R59, R48.reuse, RZ ;  /* 0x000000303b3e7210 */ /* 0x082fe40007f5e0ff */
[----:B0-----:R-:W-:Y:S02]  /*1a60*/  IADD3 R64, P3, R55, R48, RZ ;  /* 0x0000003037407210 */ /* 0x001fe40007f7e0ff */
[----:B------:R-:W-:Y:S02]  /*1a70*/  PRMT R81, RZ, 0x7610, R81 ;  /* 0x00007610ff517816 */ /* 0x000fe40000000051 */
[----:B------:R-:W-:Y:S02]  /*1a80*/  PRMT R79, RZ, 0x7610, R79 ;  /* 0x00007610ff4f7816 */ /* 0x000fe4000000004f */
[----:B------:R-:W-:Y:S02]  /*1a90*/  PRMT R77, RZ, 0x7610, R77 ;  /* 0x00007610ff4d7816 */ /* 0x000fe4000000004d */
[----:B------:R-:W-:Y:S01]  /*1aa0*/  PRMT R75, RZ, 0x7610, R75 ;  /* 0x00007610ff4b7816 */ /* 0x000fe2000000004b */
[----:B------:R-:W5:Y:S01]  /*1ab0*/  @!P4 LDG.E.U8 R81, desc[UR12][R66.64] ;  /* 0x0000000c4251c981 */ /* 0x000f62000c1e1100 */
[----:B------:R-:W-:-:S02]  /*1ac0*/  LEA.HI.X.SX32 R63, R59, R70, 0x1, P2 ;  /* 0x000000463b3f7211 */ /* 0x000fc400010f0eff */
[----:B------:R-:W-:Y:S01]  /*1ad0*/  LEA.HI.X.SX32 R65, R55, R70, 0x1, P3 ;  /* 0x0000004637417211 */ /* 0x000fe200018f0eff */
[----:B------:R0:W5:Y:S04]  /*1ae0*/  @!P6 LDG.E.U8 R79, desc[UR12][R68.64] ;  /* 0x0000000c444fe981 */ /* 0x000168000c1e1100 */
[----:B------:R1:W5:Y:S04]  /*1af0*/  @!P0 LDG.E.U8 R77, desc[UR12][R62.64] ;  /* 0x0000000c3e4d8981 */ /* 0x000368000c1e1100 */
[----:B------:R1:W5:Y:S01]  /*1b00*/  @!P5 LDG.E.U8 R75, desc[UR12][R64.64] ;  /* 0x0000000c404bd981 */ /* 0x000362000c1e1100 */
[----:B------:R-:W-:Y:S01]  /*1b10*/  BAR.SYNC.DEFER_BLOCKING 0x0 ;  /* 0x0000000000007b1d */ /* 0x000fe20000010000 */
[----:B------:R-:W-:-:S02]  /*1b20*/  IADD3 RZ, P0, R51, R40, RZ ;  /* 0x0000002833ff7210 */ /* 0x000fc40007f1e0ff */
[----:B------:R-:W-:-:S03]  /*1b30*/  IADD3 RZ, P2, R51, R41, RZ ;  /* 0x0000002933ff7210 */ /* 0x000fc60007f5e0ff */
[----:B0-----:R-:W-:Y:S01]  /*1b40*/  IMAD.X R69, R7, 0x1, R52, P0 ;  /* 0x0000000107457824 */ /* 0x001fe200000e0634 */
[C---:B------:R-:W-:Y:S01]  /*1b50*/  IADD3 RZ, P0, R51.reuse, R23, RZ ;  /* 0x0000001733ff7210 */ /* 0x040fe20007f1e0ff */
[----:B------:R-:W-:Y:S01]  /*1b60*/  IMAD.IADD R66, R51, 0x1, R41 ;  /* 0x0000000133427824 */ /* 0x000fe200078e0229 */
[----:B------:R-:W-:Y:S01]  /*1b70*/  PRMT R74, RZ, 0x7610, R74 ;  /* 0x00007610ff4a7816 */ /* 0x000fe2000000004a */
[C---:B------:R-:W-:Y:S02]  /*1b80*/  IMAD.X R67, R7.reuse, 0x1, R54, P2 ;  /* 0x0000000107437824 */ /* 0x040fe400010e0636 */
[----:B-1----:R-:W-:Y:S01]  /*1b90*/  IMAD.X R63, R7, 0x1, R50, P0 ;  /* 0x00000001073f7824 */ /* 0x002fe200000e0632 */
[C---:B------:R-:W-:Y:S01]  /*1ba0*/  IADD3 RZ, P0, R51.reuse, R22, RZ ;  /* 0x0000001633ff7210 */ /* 0x040fe20007f1e0ff */
[----:B------:R-:W-:Y:S01]  /*1bb0*/  IMAD.IADD R68, R51, 0x1, R40 ;  /* 0x0000000133447824 */ /* 0x000fe200078e0228 */
[----:B------:R-:W-:-:S03]  /*1bc0*/  PRMT R76, RZ, 0x7610, R76 ;  /* 0x00007610ff4c7816 */ /* 0x000fc6000000004c */
[----:B------:R-:W-:Y:S01]  /*1bd0*/  IMAD.X R65, R7, 0x1, R46, P0 ;  /* 0x0000000107417824 */ /* 0x000fe200000e062e */
[----:B------:R0:W5:Y:S01]  /*1be0*/  @!P1 LDG.E.U8 R74, desc[UR12][R66.64] ;  /* 0x0000000c424a9981 */ /* 0x000162000c1e1100 */
[----:B------:R-:W-:Y:S01]  /*1bf0*/  PRMT R72, RZ, 0x7610, R72 ;  /* 0x00007610ff487816 */ /* 0x000fe20000000048 */
[C---:B------:R-:W-:Y:S02]  /*1c00*/  IMAD.IADD R62, R51.reuse, 0x1, R23 ;  /* 0x00000001333e7824 */ /* 0x040fe400078e0217 */
[----:B------:R1:W5:Y:S01]  /*1c10*/  @!P1 LDG.E.U8 R76, desc[UR12][R68.64] ;  /* 0x0000000c444c9981 */ /* 0x000362000c1e1100 */
[----:B------:R-:W-:Y:S01]  /*1c20*/  PRMT R88, RZ, 0x7610, R88 ;  /* 0x00007610ff587816 */ /* 0x000fe20000000058 */
[C---:B------:R-:W-:Y:S02]  /*1c30*/  IMAD.IADD R64, R51.reuse, 0x1, R22 ;  /* 0x0000000133407824 */ /* 0x040fe400078e0216 */
[----:B------:R1:W5:Y:S01]  /*1c40*/  @!P1 LDG.E.U8 R72, desc[UR12][R62.64] ;  /* 0x0000000c3e489981 */ /* 0x000362000c1e1100 */
[----:B0-----:R-:W-:-:S03]  /*1c50*/  IADD3 R66, P0, R51, R42, RZ ;  /* 0x0000002a33427210 */ /* 0x001fc60007f1e0ff */
[----:B------:R0:W5:Y:S02]  /*1c60*/  @!P1 LDG.E.U8 R88, desc[UR12][R64.64] ;  /* 0x0000000c40589981 */ /* 0x000164000c1e1100 */
[----:B------:R-:W-:Y:S01]  /*1c70*/  IMAD.X R67, R7, 0x1, R56, P0 ;  /* 0x0000000107437824 */ /* 0x000fe200000e0638 */
[----:B-1----:R-:W-:-:S05]  /*1c80*/  IADD3 R68, P0, R51, R43, RZ ;  /* 0x0000002b33447210 */ /* 0x002fca0007f1e0ff */
[----:B------:R-:W-:Y:S01]  /*1c90*/  IMAD.X R69, R7, 0x1, R58, P0 ;  /* 0x0000000107457824 */ /* 0x000fe200000e063a */
[----:B------:R-:W-:Y:S02]  /*1ca0*/  IADD3 R62, P0, R51, R45, RZ ;  /* 0x0000002d333e7210 */ /* 0x000fe40007f1e0ff */
[----:B------:R-:W-:Y:S02]  /*1cb0*/  PRMT R90, RZ, 0x7610, R90 ;  /* 0x00007610ff5a7816 */ /* 0x000fe4000000005a */
[----:B0-----:R-:W-:Y:S01]  /*1cc0*/  PRMT R64, RZ, 0x7610, R64 ;  /* 0x00007610ff407816 */ /* 0x001fe20000000040 */
[----:B------:R-:W-:Y:S01]  /*1cd0*/  IMAD.X R63, R7, 0x1, R60, P0 ;  /* 0x00000001073f7824 */ /* 0x000fe200000e063c */
[----:B------:R-:W-:Y:S02]  /*1ce0*/  IADD3 RZ, P0, R51, R8, RZ ;  /* 0x0000000833ff7210 */ /* 0x000fe40007f1e0ff */
[----:B------:R0:W5:Y:S01]  /*1cf0*/  @!P1 LDG.E.U8 R90, desc[UR12][R66.64] ;  /* 0x0000000c425a9981 */ /* 0x000162000c1e1100 */
[----:B------:R-:W-:-:S03]  /*1d00*/  PRMT R92, RZ, 0x7610, R92 ;  /* 0x00007610ff5c7816 */ /* 0x000fc6000000005c */
[----:B------:R1:W5:Y:S04]  /*1d10*/  @!P1 LDG.E.U8 R64, desc[UR12][R62.64] ;  /* 0x0000000c3e409981 */ /* 0x000368000c1e1100 */
[----:B------:R-:W5:Y:S01]  /*1d20*/  @!P1 LDG.E.U8 R92, desc[UR12][R68.64] ;  /* 0x0000000c445c9981 */ /* 0x000f62000c1e1100 */
[----:B0-----:R-:W-:Y:S01]  /*1d30*/  PRMT R66, RZ, 0x7610, R66 ;  /* 0x00007610ff427816 */ /* 0x001fe20000000042 */
[----:B-1----:R-:W-:Y:S02]  /*1d40*/  IMAD.IADD R62, R51, 0x1, R8 ;  /* 0x00000001333e7824 */ /* 0x002fe400078e0208 */
[----:B------:R-:W-:-:S05]  /*1d50*/  IMAD.X R63, R7, 0x1, R44, P0 ;  /* 0x00000001073f7824 */ /* 0x000fca00000e062c */
[----:B------:R-:W5:Y:S01]  /*1d60*/  @!P1 LDG.E.U8 R66, desc[UR12][R62.64] ;  /* 0x0000000c3e429981 */ /* 0x000f62000c1e1100 */
[----:B------:R-:W-:Y:S01]  /*1d70*/  UMOV UR5, 0xc0000010 ;  /* 0xc000001000057882 */ /* 0x000fe20000000000 */
[----:B------:R-:W-:Y:S02]  /*1d80*/  UMOV UR7, 0xc0000010 ;  /* 0xc000001000077882 */ /* 0x000fe40000000000 */
[----:B--2---:R0:W-:Y:S04]  /*1d90*/  STS.U8 [R10+UR8], R73 ;  /* 0x000000490a007988 */ /* 0x0041e80008000008 */
[----:B---3--:R0:W-:Y:S04]  /*1da0*/  STS.U8 [R10+UR8+0x2], R86 ;  /* 0x000002560a007988 */ /* 0x0081e80008000008 */
[----:B----4-:R0:W-:Y:S04]  /*1db0*/  STS.U8 [R10+UR8+0x4], R84 ;  /* 0x000004540a007988 */ /* 0x0101e80008000008 */
[----:B------:R0:W-:Y:S04]  /*1dc0*/  STS.U8 [R10+UR8+0x6], R82 ;  /* 0x000006520a007988 */ /* 0x0001e80008000008 */
[----:B------:R0:W-:Y:S04]  /*1dd0*/  STS.U8 [R10+UR8+0x8], R80 ;  /* 0x000008500a007988 */ /* 0x0001e80008000008 */
[----:B------:R0:W-:Y:S04]  /*1de0*/  STS.U8 [R10+UR8+0xa], R78 ;  /* 0x00000a4e0a007988 */ /* 0x0001e80008000008 */
[----:B------:R0:W-:Y:S04]  /*1df0*/  STS.U8 [R10+UR8+0xc], R93 ;  /* 0x00000c5d0a007988 */ /* 0x0001e80008000008 */
[----:B------:R0:W-:Y:S04]  /*1e00*/  STS.U8 [R10+UR8+0xe], R91 ;  /* 0x00000e5b0a007988 */ /* 0x0001e80008000008 */
[----:B-----5:R0:W-:Y:S04]  /*1e10*/  STS.U8 [R6+UR8], R89 ;  /* 0x0000005906007988 */ /* 0x0201e80008000008 */
[----:B------:R0:W-:Y:S04]  /*1e20*/  STS.U8 [R6+UR8+0x2], R87 ;  /* 0x0000025706007988 */ /* 0x0001e80008000008 */
        /* <DEDUP_REMOVED lines=13> */
[----:B------:R0:W-:Y:S01]  /*1f00*/  STS.U8 [R53+UR8+0xb80], R66 ;  /* 0x000b804235007988 */ /* 0x0001e20008000008 */
[----:B------:R1:W-:Y:S06]  /*1f10*/  MEMBAR.ALL.CTA ;  /* 0x0000000000007992 */ /* 0x0003ec0000008000 */
[----:B-1----:R-:W1:Y:S02]  /*1f20*/  FENCE.VIEW.ASYNC.S ;  /* 0x00000000000073c6 */ /* 0x002e640000000000 */
[----:B-1----:R-:W-:Y:S06]  /*1f30*/  BAR.SYNC.DEFER_BLOCKING 0x0 ;  /* 0x0000000000007b1d */ /* 0x002fec0000010000 */
[----:B------:R-:W-:-:S06]  /*1f40*/  WARPGROUP.ARRIVE ;  /* 0x00000000000079c5 */ /* 0x000fcc0000000000 */
[----:B------:R-:W-:Y:S01]  /*1f50*/  QGMMA.64x32x32.F32.E5M2.E5M2 R24, gdesc[UR4], R24, gsb0 ;  /* 0x00600000041879f3 */ /* 0x000fe20008003818 */
[----:B------:R-:W-:Y:S01]  /*1f60*/  USHF.R.S32.HI UR5, URZ, 0x1f, UR11 ;  /* 0x0000001f3f057899 */ /* 0x000fe2000801140b */
[----:B------:R-:W-:Y:S01]  /*1f70*/  VIADD R47, R47, 0xffffffff ;  /* 0xffffffff2f2f7836 */ /* 0x000fe20000000000 */
[----:B------:R-:W-:-:S04]  /*1f80*/  IADD3 R23, P0, R23, UR11, RZ ;  /* 0x0000000b17177c10 */ /* 0x000fc8000ff1e0ff */
[----:B------:R-:W-:Y:S02]  /*1f90*/  IADD3.X R50, R50, UR5, RZ, P0, !PT ;  /* 0x0000000532327c10 */ /* 0x000fe400087fe4ff */
[----:B------:R-:W-:Y:S02]  /*1fa0*/  ISETP.NE.U32.AND P0, PT, R47, RZ, PT ;  /* 0x000000ff2f00720c */ /* 0x000fe40003f05070 */
[----:B------:R-:W-:Y:S02]  /*1fb0*/  IADD3 R8, P5, R8, UR11, RZ ;  /* 0x0000000b08087c10 */ /* 0x000fe4000ffbe0ff */
[----:B------:R-:W-:Y:S02]  /*1fc0*/  IADD3 R22, P6, R22, UR11, RZ ;  /* 0x0000000b16167c10 */ /* 0x000fe4000ffde0ff */
[----:B------:R-:W-:Y:S02]  /*1fd0*/  IADD3.X R44, R44, UR5, RZ, P5, !PT ;  /* 0x000000052c2c7c10 */ /* 0x000fe4000affe4ff */
[----:B------:R-:W-:-:S02]  /*1fe0*/  IADD3 R40, P1, R40, UR11, RZ ;  /* 0x0000000b28287c10 */ /* 0x000fc4000ff3e0ff */
[----:B------:R-:W-:Y:S02]  /*1ff0*/  IADD3 R41, P2, R41, UR11, RZ ;  /* 0x0000000b29297c10 */ /* 0x000fe4000ff5e0ff */
[----:B------:R-:W-:Y:S02]  /*2000*/  IADD3 R42, P3, R42, UR11, RZ ;  /* 0x0000000b2a2a7c10 */ /* 0x000fe4000ff7e0ff */
[----:B------:R-:W-:Y:S02]  /*2010*/  IADD3 R43, P4, R43, UR11, RZ ;  /* 0x0000000b2b2b7c10 */ /* 0x000fe4000ff9e0ff */
[----:B------:R-:W-:Y:S02]  /*2020*/  IADD3 R45, P5, R45, UR11, RZ ;  /* 0x0000000b2d2d7c10 */ /* 0x000fe4000ffbe0ff */
[----:B------:R-:W-:Y:S01]  /*2030*/  IADD3.X R46, R46, UR5, RZ, P6, !PT ;  /* 0x000000052e2e7c10 */ /* 0x000fe2000b7fe4ff */
[----:B------:R-:W-:Y:S01]  /*2040*/  UIADD3 UR10, UR10, -0x20, URZ ;  /* 0xffffffe00a0a7890 */ /* 0x000fe2000fffe03f */
[----:B------:R-:W-:-:S02]  /*2050*/  IADD3 R48, P6, R11, R48, RZ ;  /* 0x000000300b307210 */ /* 0x000fc40007fde0ff */
[----:B------:R-:W-:Y:S02]  /*2060*/  IADD3.X R52, R52, UR5, RZ, P1, !PT ;  /* 0x0000000534347c10 */ /* 0x000fe40008ffe4ff */
[----:B------:R-:W-:Y:S02]  /*2070*/  IADD3.X R54, R54, UR5, RZ, P2, !PT ;  /* 0x0000000536367c10 */ /* 0x000fe400097fe4ff */
[----:B------:R-:W-:Y:S02]  /*2080*/  IADD3.X R56, R56, UR5, RZ, P3, !PT ;  /* 0x0000000538387c10 */ /* 0x000fe40009ffe4ff */
[----:B------:R-:W-:Y:S02]  /*2090*/  IADD3.X R58, R58, UR5, RZ, P4, !PT ;  /* 0x000000053a3a7c10 */ /* 0x000fe4000a7fe4ff */
[----:B------:R-:W-:Y:S02]  /*20a0*/  IADD3.X R60, R60, UR5, RZ, P5, !PT ;  /* 0x000000053c3c7c10 */ /* 0x000fe4000affe4ff */
[----:B------:R-:W-:Y:S01]  /*20b0*/  LEA.HI.X.SX32 R70, R11, R70, 0x1, P6 ;  /* 0x000000460b467211 */ /* 0x000fe200030f0eff */
[----:B------:R-:W-:-:S02]  /*20c0*/  WARPGROUP.DEPBAR.LE gsb0, 0x0 ;  /* 0x00008000000079c5 */ /* 0x000fc40000010000 */
[----:B0-----:R-:W-:Y:S05]  /*20d0*/  @P0 BRA `(.L_x_2) ;  /* 0xfffffff400080947 */ /* 0x001fea000383ffff */
.L_x_1:
[----:B------:R-:W-:Y:S01]  /*20e0*/  F2FP.SATFINITE.E5M2.F32.PACK_AB_MERGE_C R24, R25, R24, RZ ;  /* 0x000000181918723e */ /* 0x000fe200048060ff */
[C---:B------:R-:W-:Y:S01]  /*20f0*/  IMAD.SHL.U32 R6, R0.reuse, 0x100, RZ ;  /* 0x0000010000067824 */ /* 0x040fe200078e00ff */
[----:B------:R-:W-:Y:S01]  /*2100*/  F2FP.SATFINITE.E5M2.F32.PACK_AB_MERGE_C R28, R29, R28, RZ ;  /* 0x0000001c1d1c723e */ /* 0x000fe200048060ff */
[----:B------:R-:W-:Y:S01]  /*2110*/  IMAD.SHL.U32 R9, R0, 0x10, RZ ;  /* 0x0000001000097824 */ /* 0x000fe200078e00ff */
[----:B------:R-:W-:Y:S01]  /*2120*/  F2FP.SATFINITE.E5M2.F32.PACK_AB_MERGE_C R26, R27, R26, RZ ;  /* 0x0000001a1b1a723e */ /* 0x000fe200048060ff */
[----:B------:R-:W-:Y:S01]  /*2130*/  BAR.SYNC.DEFER_BLOCKING 0x0 ;  /* 0x0000000000007b1d */ /* 0x000fe20000010000 */
[----:B------:R-:W-:Y:S01]  /*2140*/  F2FP.SATFINITE.E5M2.F32.PACK_AB_MERGE_C R30, R31, R30, RZ ;  /* 0x0000001e1f1e723e */ /* 0x000fe200048060ff */
[----:B------:R-:W-:Y:S01]  /*2150*/  USHF.L.U32 UR9, UR9, 0x5, URZ ;  /* 0x0000000509097899 */ /* 0x000fe2000800063f */
[----:B------:R-:W-:Y:S02]  /*2160*/  F2FP.SATFINITE.E5M2.F32.PACK_AB_MERGE_C R32, R33, R32, RZ ;  /* 0x000000202120723e */ /* 0x000fe400048060ff */
[----:B------:R-:W-:Y:S01]  /*2170*/  F2FP.SATFINITE.E5M2.F32.PACK_AB_MERGE_C R34, R35, R34, RZ ;  /* 0x000000222322723e */ /* 0x000fe200048060ff */
[----:B------:R-:W-:Y:S01]  /*2180*/  ULDC UR4, c[0x0][0x244] ;  /* 0x0000910000047ab9 */ /* 0x000fe20000000800 */
[----:B------:R-:W-:Y:S01]  /*2190*/  LOP3.LUT R24, R24, 0xffff, RZ, 0xc0, !PT ;  /* 0x0000ffff18187812 */ /* 0x000fe200078ec0ff */
[----:B------:R-:W-:Y:S01]  /*21a0*/  ULDC.64 UR6, c[0x0][0x228] ;  /* 0x00008a0000067ab9 */ /* 0x000fe20000000a00 */
[----:B------:R-:W-:-:S02]  /*21b0*/  LOP3.LUT R7, R28, 0xffff, RZ, 0xc0, !PT ;  /* 0x0000ffff1c077812 */ /* 0x000fc400078ec0ff */
[----:B------:R-:W-:Y:S02]  /*21c0*/  LOP3.LUT R26, R26, 0xffff, RZ, 0xc0, !PT ;  /* 0x0000ffff1a1a7812 */ /* 0x000fe400078ec0ff */
[----:B------:R-:W-:Y:S02]  /*21d0*/  LOP3.LUT R17, R30, 0xffff, RZ, 0xc0, !PT ;  /* 0x0000ffff1e117812 */ /* 0x000fe400078ec0ff */
[----:B------:R-:W-:Y:S02]  /*21e0*/  LOP3.LUT R19, R32, 0xffff, RZ, 0xc0, !PT ;  /* 0x0000ffff20137812 */ /* 0x000fe400078ec0ff */
[----:B------:R-:W-:Y:S02]  /*21f0*/  LOP3.LUT R21, R34, 0xffff, RZ, 0xc0, !PT ;  /* 0x0000ffff22157812 */ /* 0x000fe400078ec0ff */
[----:B------:R-:W-:Y:S02]  /*2200*/  LOP3.LUT R11, R6, 0x800, RZ, 0xc0, !PT ;  /* 0x00000800060b7812 */ /* 0x000fe400078ec0ff */
[----:B------:R-:W-:-:S02]  /*2210*/  PRMT R10, R24, 0x3340, R7 ;  /* 0x00003340180a7816 */ /* 0x000fc40000000007 */
[----:B------:R-:W-:Y:S02]  /*2220*/  SHF.R.U32.HI R6, RZ, 0x8, R24 ;  /* 0x00000008ff067819 */ /* 0x000fe40000011618 */
[----:B------:R-:W-:Y:S01]  /*2230*/  SHF.R.U32.HI R7, RZ, 0x8, R7 ;  /* 0x00000008ff077819 */ /* 0x000fe20000011607 */
[----:B------:R-:W0:Y:S01]  /*2240*/  LDC R24, c[0x0][0x248] ;  /* 0x00009200ff187b82 */ /* 0x000e220000000800 */
[--C-:B------:R-:W-:Y:S02]  /*2250*/  PRMT R13, R19, 0x3340, R0.reuse ;  /* 0x00003340130d7816 */ /* 0x100fe40000000000 */
[----:B------:R-:W-:Y:S02]  /*2260*/  PRMT R15, R21, 0x3340, R0 ;  /* 0x00003340150f7816 */ /* 0x000fe40000000000 */
[----:B------:R-:W-:Y:S02]  /*2270*/  PRMT R12, R26, 0x3340, R17 ;  /* 0x000033401a0c7816 */ /* 0x000fe40000000011 */
[----:B------:R-:W-:-:S02]  /*2280*/  LOP3.LUT R8, R9, 0x70, RZ, 0xc0, !PT ;  /* 0x0000007009087812 */ /* 0x000fc400078ec0ff */
[----:B------:R-:W-:Y:S02]  /*2290*/  LOP3.LUT R7, R7, 0xffff, RZ, 0xc0, !PT ;  /* 0x0000ffff07077812 */ /* 0x000fe400078ec0ff */
[----:B------:R-:W-:Y:S02]  /*22a0*/  LOP3.LUT R6, R6, 0xffff, RZ, 0xc0, !PT ;  /* 0x0000ffff06067812 */ /* 0x000fe400078ec0ff */
[----:B------:R-:W-:Y:S01]  /*22b0*/  PRMT R13, R10, 0x5410, R13 ;  /* 0x000054100a0d7816 */ /* 0x000fe2000000000d */
[----:B------:R-:W-:Y:S01]  /*22c0*/  IMAD.SHL.U32 R10, R0, 0x8, RZ ;  /* 0x00000008000a7824 */ /* 0x000fe200078e00ff */
[----:B------:R-:W-:Y:S02]  /*22d0*/  PRMT R15, R12, 0x5410, R15 ;  /* 0x000054100c0f7816 */ /* 0x000fe4000000000f */
[----:B------:R-:W-:Y:S02]  /*22e0*/  IADD3 R11, R8, UR8, R11 ;  /* 0x00000008080b7c10 */ /* 0x000fe4000fffe00b */
[----:B------:R-:W-:-:S02]  /*22f0*/  PRMT R12, R6, 0x3340, R7 ;  /* 0x00003340060c7816 */ /* 0x000fc40000000007 */
[----:B------:R-:W-:Y:S02]  /*2300*/  SHF.R.U32.HI R7, RZ, 0x8, R19 ;  /* 0x00000008ff077819 */ /* 0x000fe40000011613 */
[----:B------:R-:W-:Y:S02]  /*2310*/  SHF.R.U32.HI R6, RZ, 0x8, R17 ;  /* 0x00000008ff067819 */ /* 0x000fe40000011611 */
[----:B------:R-:W-:Y:S02]  /*2320*/  SHF.R.U32.HI R0, RZ, 0x8, R26 ;  /* 0x00000008ff007819 */ /* 0x000fe4000001161a */
[----:B------:R-:W-:Y:S02]  /*2330*/  SHF.R.U32.HI R8, RZ, 0x8, R21 ;  /* 0x00000008ff087819 */ /* 0x000fe40000011615 */
[----:B------:R-:W-:Y:S02]  /*2340*/  LOP3.LUT R7, R7, 0xffff, RZ, 0xc0, !PT ;  /* 0x0000ffff07077812 */ /* 0x000fe400078ec0ff */
[----:B------:R-:W-:-:S02]  /*2350*/  LOP3.LUT R6, R6, 0xffff, RZ, 0xc0, !PT ;  /* 0x0000ffff06067812 */ /* 0x000fc400078ec0ff */
[----:B------:R-:W-:Y:S02]  /*2360*/  LOP3.LUT R17, R0, 0xffff, RZ, 0xc0, !PT ;  /* 0x0000ffff00117812 */ /* 0x000fe400078ec0ff */
[----:B------:R-:W-:Y:S02]  /*2370*/  LOP3.LUT R8, R8, 0xffff, RZ, 0xc0, !PT ;  /* 0x0000ffff08087812 */ /* 0x000fe400078ec0ff */
[----:B------:R-:W-:Y:S02]  /*2380*/  F2FP.SATFINITE.E5M2.F32.PACK_AB_MERGE_C R36, R37, R36, RZ ;  /* 0x000000242524723e */ /* 0x000fe400048060ff */
[----:B------:R-:W-:Y:S02]  /*2390*/  F2FP.SATFINITE.E5M2.F32.PACK_AB_MERGE_C R38, R39, R38, RZ ;  /* 0x000000262726723e */ /* 0x000fe400048060ff */
[----:B------:R-:W-:Y:S02]  /*23a0*/  PRMT R7, R7, 0x3340, R2 ;  /* 0x0000334007077816 */ /* 0x000fe40000000002 */
[----:B------:R-:W-:-:S02]  /*23b0*/  PRMT R17, R17, 0x3340, R6 ;  /* 0x0000334011117816 */ /* 0x000fc40000000006 */
[----:B------:R-:W-:Y:S02]  /*23c0*/  PRMT R8, R8, 0x3340, R1 ;  /* 0x0000334008087816 */ /* 0x000fe40000000001 */
[----:B------:R-:W-:Y:S02]  /*23d0*/  LOP3.LUT R10, R10, 0x380, RZ, 0xc0, !PT ;  /* 0x000003800a0a7812 */ /* 0x000fe400078ec0ff */
[----:B------:R-:W-:Y:S02]  /*23e0*/  LOP3.LUT R36, R36, 0xffff, RZ, 0xc0, !PT ;  /* 0x0000ffff24247812 */ /* 0x000fe400078ec0ff */
[----:B------:R-:W-:Y:S01]  /*23f0*/  LOP3.LUT R38, R38, 0xffff, RZ, 0xc0, !PT ;  /* 0x0000ffff26267812 */ /* 0x000fe200078ec0ff */
[----:B------:R-:W-:Y:S01]  /*2400*/  IMAD.IADD R6, R10, 0x1, R11 ;  /* 0x000000010a067824 */ /* 0x000fe200078e020b */
[----:B------:R-:W-:Y:S02]  /*2410*/  PRMT R7, R12, 0x5410, R7 ;  /* 0x000054100c077816 */ /* 0x000fe40000000007 */
[----:B------:R-:W-:-:S02]  /*2420*/  PRMT R17, R17, 0x5410, R8 ;  /* 0x0000541011117816 */ /* 0x000fc40000000008 */
[----:B------:R-:W-:Y:S02]  /*2430*/  PRMT R12, R13, 0x4210, R36 ;  /* 0x000042100d0c7816 */ /* 0x000fe40000000024 */
[----:B------:R-:W-:Y:S02]  /*2440*/  PRMT R14, R15, 0x4210, R38 ;  /* 0x000042100f0e7816 */ /* 0x000fe40000000026 */
[----:B------:R-:W-:Y:S02]  /*2450*/  PRMT R13, R7, 0x5210, R36 ;  /* 0x00005210070d7816 */ /* 0x000fe40000000024 */
[----:B------:R-:W-:Y:S02]  /*2460*/  PRMT R15, R17, 0x5210, R38 ;  /* 0x00005210110f7816 */ /* 0x000fe40000000026 */
[----:B------:R-:W-:Y:S01]  /*2470*/  LOP3.LUT R0, R5, 0x800, RZ, 0xc0, !PT ;  /* 0x0000080005007812 */ /* 0x000fe200078ec0ff */
[C---:B------:R-:W-:Y:S01]  /*2480*/  IMAD R5, R2.reuse, UR4, RZ ;  /* 0x0000000402057c24 */ /* 0x040fe2000f8e02ff */
[----:B------:R-:W-:Y:S01]  /*2490*/  LOP3.LUT R9, R9, 0x3f0, RZ, 0xc0, !PT ;  /* 0x000003f009097812 */ /* 0x000fe200078ec0ff */
[----:B------:R1:W-:Y:S01]  /*24a0*/  STSM.16.M88.4 [R6], R12 ;  /* 0x0000000c06007844 */ /* 0x0003e20000000200 */
[----:B------:R-:W-:Y:S01]  /*24b0*/  ULDC.64 UR4, c[0x0][0x220] ;  /* 0x0000880000047ab9 */ /* 0x000fe20000000a00 */
[----:B------:R-:W-:Y:S01]  /*24c0*/  BAR.SYNC.DEFER_BLOCKING 0x0 ;  /* 0x0000000000007b1d */ /* 0x000fe20000010000 */
[----:B------:R-:W-:Y:S01]  /*24d0*/  IADD3 R9, R9, UR8, R0 ;  /* 0x0000000809097c10 */ /* 0x000fe2000fffe000 */
[----:B------:R-:W-:Y:S01]  /*24e0*/  IMAD.U32 R0, RZ, RZ, UR9 ;  /* 0x00000009ff007e24 */ /* 0x000fe2000f8e00ff */
[----:B------:R-:W-:-:S02]  /*24f0*/  ISETP.GE.AND P0, PT, R2, UR6, PT ;  /* 0x0000000602007c0c */ /* 0x000fc4000bf06270 */
[----:B------:R-:W-:Y:S02]  /*2500*/  IADD3 R20, P1, R5, UR4, RZ ;  /* 0x0000000405147c10 */ /* 0x000fe4000ff3e0ff */
[----:B------:R-:W-:Y:S02]  /*2510*/  LOP3.LUT R3, R3, 0x20, R0, 0xf8, !PT ;  /* 0x0000002003037812 */ /* 0x000fe400078ef800 */
[----:B------:R-:W-:Y:S02]  /*2520*/  LEA.HI.X.SX32 R22, R5, UR5, 0x1, P1 ;  /* 0x0000000505167c11 */ /* 0x000fe400088f0eff */
[----:B------:R-:W-:-:S04]  /*2530*/  LOP3.LUT R0, R3, R4, RZ, 0xfc, !PT ;  /* 0x0000000403007212 */ /* 0x000fc800078efcff */
[C---:B------:R-:W-:Y:S01]  /*2540*/  LOP3.LUT R2, R0.reuse, 0x4, RZ, 0xfc, !PT ;  /* 0x0000000400027812 */ /* 0x040fe200078efcff */
[C---:B0-----:R-:W-:Y:S01]  /*2550*/  IMAD R3, R0.reuse, R24, RZ ;  /* 0x0000001800037224 */ /* 0x041fe200078e02ff */
[C---:B------:R-:W-:Y:S02]  /*2560*/  LOP3.LUT R4, R0.reuse, 0x2, RZ, 0xfc, !PT ;  /* 0x0000000200047812 */ /* 0x040fe400078efcff */
[----:B------:R-:W-:Y:S01]  /*2570*/  ISETP.LT.AND P5, PT, R0, UR7, !P0 ;  /* 0x0000000700007c0c */ /* 0x000fe2000c7a1270 */
[----:B------:R-:W-:Y:S01]  /*2580*/  IMAD R5, R24, 0x2, R3 ;  /* 0x0000000218057824 */ /* 0x000fe200078e0203 */
[----:B------:R-:W-:Y:S02]  /*2590*/  ISETP.LT.AND P3, PT, R2, UR7, !P0 ;  /* 0x0000000702007c0c */ /* 0x000fe4000c761270 */
[----:B------:R-:W-:Y:S01]  /*25a0*/  ISETP.LT.AND P4, PT, R4, UR7, !P0 ;  /* 0x0000000704007c0c */ /* 0x000fe2000c781270 */
[----:B------:R-:W0:Y:S01]  /*25b0*/  LDS.128 R8, [R9] ;  /* 0x0000000009087984 */ /* 0x000e220000000c00 */
[----:B------:R-:W-:Y:S01]  /*25c0*/  IADD3 R2, P1, R3, R20, RZ ;  /* 0x0000001403027210 */ /* 0x000fe20007f3e0ff */
[----:B-1----:R-:W-:Y:S01]  /*25d0*/  IMAD R12, R24, 0x2, R5 ;  /* 0x00000002180c7824 */ /* 0x002fe200078e0205 */
[----:B------:R-:W-:-:S02]  /*25e0*/  LOP3.LUT R4, R0, 0x8, RZ, 0xfc, !PT ;  /* 0x0000000800047812 */ /* 0x000fc400078efcff */
[----:B------:R-:W-:Y:S01]  /*25f0*/  LOP3.LUT R6, R0, 0x6, RZ, 0xfc, !PT ;  /* 0x0000000600067812 */ /* 0x000fe200078efcff */
[----:B------:R-:W-:Y:S01]  /*2600*/  IMAD R13, R24, 0x2, R12 ;  /* 0x00000002180d7824 */ /* 0x000fe200078e020c */
[----:B------:R-:W-:Y:S02]  /*2610*/  LEA.HI.X.SX32 R3, R3, R22, 0x1, P1 ;  /* 0x0000001603037211 */ /* 0x000fe400008f0eff */
[----:B------:R-:W-:Y:S01]  /*2620*/  ISETP.LT.AND P1, PT, R4, UR7, !P0 ;  /* 0x0000000704007c0c */ /* 0x000fe2000c721270 */
[----:B------:R-:W-:Y:S01]  /*2630*/  IMAD R14, R24, 0x2, R13 ;  /* 0x00000002180e7824 */ /* 0x000fe200078e020d */
[----:B------:R-:W-:Y:S02]  /*2640*/  IADD3 R4, P6, R5, R20, RZ ;  /* 0x0000001405047210 */ /* 0x000fe40007fde0ff */
[----:B------:R-:W-:Y:S02]  /*2650*/  ISETP.LT.AND P2, PT, R6, UR7, !P0 ;  /* 0x0000000706007c0c */ /* 0x000fe4000c741270 */
[----:B------:R-:W-:-:S02]  /*2660*/  LOP3.LUT R6, R0, 0xa, RZ, 0xfc, !PT ;  /* 0x0000000a00067812 */ /* 0x000fc400078efcff */
[----:B------:R-:W-:Y:S02]  /*2670*/  LEA.HI.X.SX32 R5, R5, R22, 0x1, P6 ;  /* 0x0000001605057211 */ /* 0x000fe400030f0eff */
[----:B------:R-:W-:Y:S02]  /*2680*/  LOP3.LUT R7, R0, 0xc, RZ, 0xfc, !PT ;  /* 0x0000000c00077812 */ /* 0x000fe400078efcff */
[----:B0-----:R-:W-:Y:S02]  /*2690*/  PRMT R17, R8, 0x7770, RZ ;  /* 0x0000777008117816 */ /* 0x001fe400000000ff */
[----:B------:R-:W-:Y:S02]  /*26a0*/  PRMT R15, R9, 0x7770, RZ ;  /* 0x00007770090f7816 */ /* 0x000fe400000000ff */
[----:B------:R-:W-:Y:S01]  /*26b0*/  PRMT R21, R11, 0x7770, RZ ;  /* 0x000077700b157816 */ /* 0x000fe200000000ff */
[----:B------:R0:W-:Y:S01]  /*26c0*/  @P5 STG.E.U8 desc[UR12][R2.64], R17 ;  /* 0x0000001102005986 */ /* 0x0001e2000c10110c */
[----:B------:R-:W-:-:S02]  /*26d0*/  ISETP.LT.AND P5, PT, R6, UR7, !P0 ;  /* 0x0000000706007c0c */ /* 0x000fc4000c7a1270 */
[C---:B------:R-:W-:Y:S01]  /*26e0*/  IADD3 R6, P6, R12.reuse, R20, RZ ;  /* 0x000000140c067210 */ /* 0x040fe20007fde0ff */
[----:B------:R1:W-:Y:S01]  /*26f0*/  @P4 STG.E.U8 desc[UR12][R4.64], R15 ;  /* 0x0000000f04004986 */ /* 0x0003e2000c10110c */
[----:B------:R-:W-:Y:S02]  /*2700*/  ISETP.LT.AND P4, PT, R7, UR7, !P0 ;  /* 0x0000000707007c0c */ /* 0x000fe4000c781270 */
[----:B------:R-:W-:Y:S02]  /*2710*/  LEA.HI.X.SX32 R7, R12, R22, 0x1, P6 ;  /* 0x000000160c077211 */ /* 0x000fe400030f0eff */
[----:B------:R-:W-:Y:S02]  /*2720*/  LOP3.LUT R12, R0, 0xe, RZ, 0xfc, !PT ;  /* 0x0000000e000c7812 */ /* 0x000fe400078efcff */
[----:B------:R-:W-:Y:S02]  /*2730*/  PRMT R19, R8, 0x7771, RZ ;  /* 0x0000777108137816 */ /* 0x000fe400000000ff */
[----:B0-----:R-:W-:-:S02]  /*2740*/  PRMT R17, R10, 0x7770, RZ ;  /* 0x000077700a117816 */ /* 0x001fc400000000ff */
[C---:B------:R-:W-:Y:S01]  /*2750*/  IADD3 R2, P6, R13.reuse, R20, RZ ;  /* 0x000000140d027210 */ /* 0x040fe20007fde0ff */
[----:B-1----:R-:W-:Y:S01]  /*2760*/  IMAD R15, R24, 0x2, R14 ;  /* 0x00000002180f7824 */ /* 0x002fe200078e020e */
[----:B------:R-:W-:Y:S01]  /*2770*/  PRMT R25, R10, 0x7772, RZ ;  /* 0x000077720a197816 */ /* 0x000fe200000000ff */
[----:B------:R0:W-:Y:S01]  /*2780*/  @P3 STG.E.U8 desc[UR12][R6.64], R17 ;  /* 0x0000001106003986 */ /* 0x0001e2000c10110c */
[----:B------:R-:W-:Y:S02]  /*2790*/  LEA.HI.X.SX32 R3, R13, R22, 0x1, P6 ;  /* 0x000000160d037211 */ /* 0x000fe400030f0eff */
[----:B------:R-:W-:Y:S02]  /*27a0*/  ISETP.LT.AND P3, PT, R12, UR7, !P0 ;  /* 0x000000070c007c0c */ /* 0x000fe4000c761270 */
[----:B------:R-:W-:Y:S01]  /*27b0*/  IADD3 R4, P6, R14, R20, RZ ;  /* 0x000000140e047210 */ /* 0x000fe20007fde0ff */
[----:B------:R1:W-:Y:S01]  /*27c0*/  @P2 STG.E.U8 desc[UR12][R2.64], R21 ;  /* 0x0000001502002986 */ /* 0x0003e2000c10110c */
[----:B------:R-:W-:-:S02]  /*27d0*/  LOP3.LUT R12, R0, 0x10, RZ, 0xfc, !PT ;  /* 0x00000010000c7812 */ /* 0x000fc400078efcff */
[----:B------:R-:W-:Y:S02]  /*27e0*/  LEA.HI.X.SX32 R5, R14, R22, 0x1, P6 ;  /* 0x000000160e057211 */ /* 0x000fe400030f0eff */
[----:B------:R-:W-:Y:S02]  /*27f0*/  ISETP.LT.AND P2, PT, R12, UR7, !P0 ;  /* 0x000000070c007c0c */ /* 0x000fe4000c741270 */
[----:B------:R-:W-:Y:S01]  /*2800*/  IADD3 R12, P6, R15, R20, RZ ;  /* 0x000000140f0c7210 */ /* 0x000fe20007fde0ff */
[----:B------:R2:W-:Y:S01]  /*2810*/  @P1 STG.E.U8 desc[UR12][R4.64], R19 ;  /* 0x0000001304001986 */ /* 0x0005e2000c10110c */
[----:B0-----:R-:W-:Y:S02]  /*2820*/  PRMT R17, R9, 0x7771, RZ ;  /* 0x0000777109117816 */ /* 0x001fe400000000ff */
[----:B------:R-:W-:Y:S01]  /*2830*/  LEA.HI.X.SX32 R13, R15, R22, 0x1, P6 ;  /* 0x000000160f0d7211 */ /* 0x000fe200030f0eff */
[----:B------:R-:W-:Y:S01]  /*2840*/  IMAD R15, R24, 0x2, R15 ;  /* 0x00000002180f7824 */ /* 0x000fe200078e020f */
[----:B-1----:R-:W-:-:S02]  /*2850*/  LOP3.LUT R3, R0, 0x14, RZ, 0xfc, !PT ;  /* 0x0000001400037812 */ /* 0x002fc400078efcff */
[----:B------:R-:W-:Y:S01]  /*2860*/  LOP3.LUT R14, R0, 0x12, RZ, 0xfc, !PT ;  /* 0x00000012000e7812 */ /* 0x000fe200078efcff */
[----:B------:R-:W-:Y:S01]  /*2870*/  IMAD R7, R24, 0x2, R15 ;  /* 0x0000000218077824 */ /* 0x000fe200078e020f */
[----:B------:R-:W-:Y:S01]  /*2880*/  IADD3 R2, P6, R15, R20, RZ ;  /* 0x000000140f027210 */ /* 0x000fe20007fde0ff */
[----:B------:R0:W-:Y:S01]  /*2890*/  @P5 STG.E.U8 desc[UR12][R12.64], R17 ;  /* 0x000000110c005986 */ /* 0x0001e2000c10110c */
[----:B------:R-:W-:Y:S02]  /*28a0*/  ISETP.LT.AND P5, PT, R3, UR7, !P0 ;  /* 0x0000000703007c0c */ /* 0x000fe4000c7a1270 */
[----:B------:R-:W-:Y:S02]  /*28b0*/  LEA.HI.X.SX32 R3, R15, R22, 0x1, P6 ;  /* 0x000000160f037211 */ /* 0x000fe400030f0eff */
[----:B--2---:R-:W-:Y:S02]  /*28c0*/  PRMT R19, R10, 0x7771, RZ ;  /* 0x000077710a137816 */ /* 0x004fe400000000ff */
[----:B------:R-:W-:Y:S01]  /*28d0*/  ISETP.LT.AND P1, PT, R14, UR7, !P0 ;  /* 0x000000070e007c0c */ /* 0x000fe2000c721270 */
[----:B------:R-:W-:Y:S01]  /*28e0*/  IMAD R14, R24, 0x2, R7 ;  /* 0x00000002180e7824 */ /* 0x000fe200078e0207 */
[----:B------:R-:W-:Y:S01]  /*28f0*/  LOP3.LUT R6, R0, 0x16, RZ, 0xfc, !PT ;  /* 0x0000001600067812 */ /* 0x000fe200078efcff */
[----:B------:R1:W-:Y:S01]  /*2900*/  @P4 STG.E.U8 desc[UR12][R2.64], R19 ;  /* 0x0000001302004986 */ /* 0x0003e2000c10110c */
[----:B------:R-:W-:Y:S01]  /*2910*/  IADD3 R4, P6, R7, R20, RZ ;  /* 0x0000001407047210 */ /* 0x000fe20007fde0ff */
[----:B0-----:R-:W-:Y:S01]  /*2920*/  IMAD R13, R24, 0x2, R14 ;  /* 0x00000002180d7824 */ /* 0x001fe200078e020e */
[----:B------:R-:W-:-:S02]  /*2930*/  ISETP.LT.AND P4, PT, R6, UR7, !P0 ;  /* 0x0000000706007c0c */ /* 0x000fc4000c781270 */
[----:B------:R-:W-:Y:S02]  /*2940*/  LEA.HI.X.SX32 R5, R7, R22, 0x1, P6 ;  /* 0x0000001607057211 */ /* 0x000fe400030f0eff */
[C---:B------:R-:W-:Y:S02]  /*2950*/  IADD3 R6, P6, R14.reuse, R20, RZ ;  /* 0x000000140e067210 */ /* 0x040fe40007fde0ff */
[----:B------:R-:W-:Y:S02]  /*2960*/  PRMT R15, R11, 0x7771, RZ ;  /* 0x000077710b0f7816 */ /* 0x000fe400000000ff */
[----:B------:R-:W-:Y:S01]  /*2970*/  LEA.HI.X.SX32 R7, R14, R22, 0x1, P6 ;  /* 0x000000160e077211 */ /* 0x000fe200030f0eff */
[----:B------:R-:W-:Y:S01]  /*2980*/  IMAD R14, R24, 0x2, R13 ;  /* 0x00000002180e7824 */ /* 0x000fe200078e020d */
[----:B------:R-:W-:Y:S01]  /*2990*/  LOP3.LUT R12, R0, 0x18, RZ, 0xfc, !PT ;  /* 0x00000018000c7812 */ /* 0x000fe200078efcff */
[----:B------:R0:W-:Y:S01]  /*29a0*/  @P3 STG.E.U8 desc[UR12][R4.64], R15 ;  /* 0x0000000f04003986 */ /* 0x0001e2000c10110c */
[----:B------:R-:W-:-:S02]  /*29b0*/  PRMT R17, R8, 0x7772, RZ ;  /* 0x0000777208117816 */ /* 0x000fc400000000ff */
[----:B------:R-:W-:Y:S02]  /*29c0*/  ISETP.LT.AND P3, PT, R12, UR7, !P0 ;  /* 0x000000070c007c0c */ /* 0x000fe4000c761270 */
[C---:B------:R-:W-:Y:S01]  /*29d0*/  IADD3 R12, P6, R13.reuse, R20, RZ ;  /* 0x000000140d0c7210 */ /* 0x040fe20007fde0ff */
[----:B------:R2:W-:Y:S01]  /*29e0*/  @P2 STG.E.U8 desc[UR12][R6.64], R17 ;  /* 0x0000001106002986 */ /* 0x0005e2000c10110c */
[----:B-1----:R-:W-:Y:S02]  /*29f0*/  LOP3.LUT R2, R0, 0x1a, RZ, 0xfc, !PT ;  /* 0x0000001a00027812 */ /* 0x002fe400078efcff */
[----:B------:R-:W-:Y:S02]  /*2a00*/  LEA.HI.X.SX32 R13, R13, R22, 0x1, P6 ;  /* 0x000000160d0d7211 */ /* 0x000fe400030f0eff */
[----:B------:R-:W-:Y:S01]  /*2a10*/  PRMT R21, R9, 0x7772, RZ ;  /* 0x0000777209157816 */ /* 0x000fe200000000ff */
[----:B0-----:R-:W-:Y:S01]  /*2a20*/  IMAD R5, R24, 0x2, R14 ;  /* 0x0000000218057824 */ /* 0x001fe200078e020e */
[----:B------:R-:W-:-:S02]  /*2a30*/  ISETP.LT.AND P2, PT, R2, UR7, !P0 ;  /* 0x0000000702007c0c */ /* 0x000fc4000c741270 */
[-C--:B------:R-:W-:Y:S01]  /*2a40*/  IADD3 R2, P6, R14, R20.reuse, RZ ;  /* 0x000000140e027210 */ /* 0x080fe20007fde0ff */
[C---:B------:R-:W-:Y:S01]  /*2a50*/  IMAD R15, R24.reuse, 0x2, R5 ;  /* 0x00000002180f7824 */ /* 0x040fe200078e0205 */
[----:B------:R0:W-:Y:S01]  /*2a60*/  @P1 STG.E.U8 desc[UR12][R12.64], R21 ;  /* 0x000000150c001986 */ /* 0x0001e2000c10110c */
[----:B------:R-:W-:Y:S02]  /*2a70*/  IADD3 R4, P1, R5, R20, RZ ;  /* 0x0000001405047210 */ /* 0x000fe40007f3e0ff */
[----:B------:R-:W-:Y:S01]  /*2a80*/  IMAD R16, R24, 0x2, R15 ;  /* 0x0000000218107824 */ /* 0x000fe200078e020f */
[----:B------:R-:W-:Y:S02]  /*2a90*/  LEA.HI.X.SX32 R3, R14, R22, 0x1, P6 ;  /* 0x000000160e037211 */ /* 0x000fe400030f0eff */
[----:B--2---:R-:W-:Y:S01]  /*2aa0*/  IADD3 R6, P6, R15, R20, RZ ;  /* 0x000000140f067210 */ /* 0x004fe20007fde0ff */
[----:B------:R-:W-:Y:S01]  /*2ab0*/  IMAD R18, R24, 0x2, R16 ;  /* 0x0000000218127824 */ /* 0x000fe200078e0210 */
[----:B------:R-:W-:Y:S01]  /*2ac0*/  LEA.HI.X.SX32 R5, R5, R22, 0x1, P1 ;  /* 0x0000001605057211 */ /* 0x000fe200008f0eff */
[----:B------:R1:W-:Y:S01]  /*2ad0*/  @P5 STG.E.U8 desc[UR12][R2.64], R25 ;  /* 0x0000001902005986 */ /* 0x0003e2000c10110c */
[----:B------:R-:W-:Y:S01]  /*2ae0*/  LOP3.LUT R17, R0, 0x1c, RZ, 0xfc, !PT ;  /* 0x0000001c00117812 */ /* 0x000fe200078efcff */
[----:B------:R-:W-:Y:S01]  /*2af0*/  IMAD R19, R24, 0x2, R18 ;  /* 0x0000000218137824 */ /* 0x000fe200078e0212 */
[----:B0-----:R-:W-:-:S02]  /*2b00*/  IADD3 R12, P1, R18, R20, RZ ;  /* 0x00000014120c7210 */ /* 0x001fc40007f3e0ff */
[----:B------:R-:W-:Y:S02]  /*2b10*/  LEA.HI.X.SX32 R7, R15, R22, 0x1, P6 ;  /* 0x000000160f077211 */ /* 0x000fe400030f0eff */
[----:B------:R-:W-:Y:S02]  /*2b20*/  IADD3 R14, P6, R16, R20, RZ ;  /* 0x00000014100e7210 */ /* 0x000fe40007fde0ff */
[----:B------:R-:W-:Y:S02]  /*2b30*/  LOP3.LUT R0, R0, 0x1e, RZ, 0xfc, !PT ;  /* 0x0000001e00007812 */ /* 0x000fe400078efcff */
[-C--:B------:R-:W-:Y:S02]  /*2b40*/  LEA.HI.X.SX32 R13, R18, R22.reuse, 0x1, P1 ;  /* 0x00000016120d7211 */ /* 0x080fe400008f0eff */
[----:B------:R-:W-:Y:S02]  /*2b50*/  ISETP.LT.AND P1, PT, R17, UR7, !P0 ;  /* 0x0000000711007c0c */ /* 0x000fe4000c721270 */
[----:B------:R-:W-:-:S02]  /*2b60*/  LEA.HI.X.SX32 R15, R16, R22, 0x1, P6 ;  /* 0x00000016100f7211 */ /* 0x000fc400030f0eff */
[----:B------:R-:W-:Y:S02]  /*2b70*/  ISETP.LT.AND P0, PT, R0, UR7, !P0 ;  /* 0x0000000700007c0c */ /* 0x000fe4000c701270 */
[----:B------:R-:W-:Y:S02]  /*2b80*/  IADD3 R16, P6, R19, R20, RZ ;  /* 0x0000001413107210 */ /* 0x000fe40007fde0ff */
[----:B------:R-:W-:Y:S02]  /*2b90*/  PRMT R23, R11, 0x7772, RZ ;  /* 0x000077720b177816 */ /* 0x000fe400000000ff */
[----:B------:R-:W-:Y:S02]  /*2ba0*/  LEA.HI.X.SX32 R17, R19, R22, 0x1, P6 ;  /* 0x0000001613117211 */ /* 0x000fe400030f0eff */
[----:B------:R-:W-:Y:S01]  /*2bb0*/  PRMT R21, R8, 0x7773, RZ ;  /* 0x0000777308157816 */ /* 0x000fe200000000ff */
[----:B------:R1:W-:Y:S01]  /*2bc0*/  @P4 STG.E.U8 desc[UR12][R4.64], R23 ;  /* 0x0000001704004986 */ /* 0x0003e2000c10110c */
[----:B------:R-:W-:-:S02]  /*2bd0*/  PRMT R19, R9, 0x7773, RZ ;  /* 0x0000777309137816 */ /* 0x000fc400000000ff */
[----:B------:R-:W-:Y:S01]  /*2be0*/  PRMT R9, R10, 0x7773, RZ ;  /* 0x000077730a097816 */ /* 0x000fe200000000ff */
[----:B------:R1:W-:Y:S01]  /*2bf0*/  @P3 STG.E.U8 desc[UR12][R6.64], R21 ;  /* 0x0000001506003986 */ /* 0x0003e2000c10110c */
[----:B------:R-:W-:-:S03]  /*2c00*/  PRMT R11, R11, 0x7773, RZ ;  /* 0x000077730b0b7816 */ /* 0x000fc600000000ff */
[----:B------:R1:W-:Y:S04]  /*2c10*/  @P2 STG.E.U8 desc[UR12][R14.64], R19 ;  /* 0x000000130e002986 */ /* 0x0003e8000c10110c */
[----:B------:R1:W-:Y:S01]  /*2c20*/  @P1 STG.E.U8 desc[UR12][R12.64], R9 ;  /* 0x000000090c001986 */ /* 0x0003e2000c10110c */
[----:B------:R-:W-:Y:S05]  /*2c30*/  @!P0 EXIT ;  /* 0x000000000000894d */ /* 0x000fea0003800000 */
[----:B------:R-:W-:Y:S01]  /*2c40*/  STG.E.U8 desc[UR12][R16.64], R11 ;  /* 0x0000000b10007986 */ /* 0x000fe2000c10110c */
[----:B------:R-:W-:Y:S05]  /*2c50*/  EXIT ;  /* 0x000000000000794d */ /* 0x000fea0003800000 */
.L_x_3:
[----:B------:R-:W-:-:S00]  /*2c60*/  BRA `(.L_x_3) ;  /* 0xfffffffc00fc7947 */ /* 0x000fc0000383ffff */
[----:B------:R-:W-:-:S00]  /*2c70*/  NOP ;  /* 0x0000000000007918 */ /* 0x000fc00000000000 */
        /* <DEDUP_REMOVED lines=8> */
.L_x_4:


//--------------------- .nv.shared.matmul_kernel  --------------------------
	.section	.nv.shared.matmul_kernel,"aw",@nobits
	.sectionflags	@""
	.align	16
	.zero		1024


//--------------------- .nv.shared.reserved.0     --------------------------
	.section	.nv.shared.reserved.0,"aw",@nobits
	.weak		__nv_reservedSMEM_offset_0_alias
	.size		__nv_reservedSMEM_offset_0_alias, 0, 0
	.other		__nv_reservedSMEM_offset_0_alias,@"STO_CUDA_RESERVED_SHARED STV_DEFAULT"
__nv_reservedSMEM_offset_0_alias:
	.zero		0


//--------------------- .nv.constant0.matmul_kernel --------------------------
	.section	.nv.constant0.matmul_kernel,"a",@progbits
	.sectionflags	@""
	.align	4
.nv.constant0.matmul_kernel:
	.zero		608


//--------------------- SYMBOLS --------------------------

	.type		.nv.reservedSmem.offset0,@object
	.size		.nv.reservedSmem.offset0,0x4
